	.target	sm_90a

	.elftype	@"ET_EXEC"


//--------------------- .note.nv.tkinfo           --------------------------
	.section	.note.nv.tkinfo,"",@"SHT_NOTE"
	.sectionflags	@"SHF_NOTE_NV_TKINFO"
	.tkinfo
        /*0018*/ 	.word	0x00000002
        /*0030*/ 	.string	""
        /*0030*/ 	.string	"ptxas"
        /*0030*/ 	.string	"Cuda compilation tools, release 13.0, V13.0.88"
        /*0030*/ 	.string	"Build cuda_13.0.r13.0/compiler.36424714_0"
        /*0030*/ 	.string	"-arch sm_90a -m 64 "



//--------------------- .note.nv.cuinfo           --------------------------
	.section	.note.nv.cuinfo,"",@"SHT_NOTE"
	.sectionflags	@"SHF_NOTE_NV_CUINFO"
        /*0018*/ 	.short	0x0002
        /*001a*/ 	.short	0x005a
        /*001c*/ 	.short	0x0082
	.zero		2


//--------------------- .nv.info                  --------------------------
	.section	.nv.info,"",@"SHT_CUDA_INFO"
	.align	4


	//----- nvinfo : EIATTR_REGCOUNT
	.align		4
        /*0000*/ 	.byte	0x04, 0x2f
        /*0002*/ 	.short	(.L_15 - .L_14)
	.align		4
.L_14:
        /*0004*/ 	.word	index@(_ZN7cutlass13device_kernelINS_4gemm6kernel13GemmUniversalIN4cute5tupleIJiiiiEEENS1_10collective13CollectiveMmaINS1_34MainloopSm90TmaGmmaWarpSpecializedILi3ENS5_IJNS4_1CILi1EEESB_SB_EEENS1_32KernelTmaWarpSpecializedPingpongEEENS5_IJNSA_ILi64EEESF_SF_EEENS_10tfloat32_tENS5_IJlSB_lEEESH_SI_NS4_8TiledMMAINS4_8MMA_AtomIJNS4_4SM904GMMA29MMA_64x64x8_F32TF32TF32_SS_TNILNSM_7ScaleInE1ELSO_1EEEEEENS4_6LayoutISC_NS5_IJNSA_ILi0EEESS_SS_EEEEENS5_IJNS4_10UnderscoreESV_SV_EEEEENS4_13SM90_TMA_LOADENS4_14ComposedLayoutINS4_7SwizzleILi3ELi4ELi3EEENS4_18smem_ptr_flag_bitsILi32EEENSR_INS5_IJNSA_ILi8EEENSA_ILi32EEEEEENS5_IJS15_SB_EEEEEEEvNS4_8identityESY_S19_vS1A_EENS_8epilogue10collective6detail29Sm90TmaWarpSpecializedAdapterINS1D_15DefaultEpilogueISH_SI_SI_NS1C_6thread17LinearCombinationISH_Li1EffLNS1H_9ScaleType4KindE0ELNS_15FloatRoundStyleE2ESH_EENS1_15EpilogueDefaultEEEEEvvEEEEvNT_6ParamsE)
        /*0008*/ 	.word	0x000000a8


	//----- nvinfo : EIATTR_FRAME_SIZE
	.align		4
.L_15:
        /*000c*/ 	.byte	0x04, 0x11
        /*000e*/ 	.short	(.L_17 - .L_16)
	.align		4
.L_16:
        /*0010*/ 	.word	index@(_ZN7cutlass13device_kernelINS_4gemm6kernel13GemmUniversalIN4cute5tupleIJiiiiEEENS1_10collective13CollectiveMmaINS1_34MainloopSm90TmaGmmaWarpSpecializedILi3ENS5_IJNS4_1CILi1EEESB_SB_EEENS1_32KernelTmaWarpSpecializedPingpongEEENS5_IJNSA_ILi64EEESF_SF_EEENS_10tfloat32_tENS5_IJlSB_lEEESH_SI_NS4_8TiledMMAINS4_8MMA_AtomIJNS4_4SM904GMMA29MMA_64x64x8_F32TF32TF32_SS_TNILNSM_7ScaleInE1ELSO_1EEEEEENS4_6LayoutISC_NS5_IJNSA_ILi0EEESS_SS_EEEEENS5_IJNS4_10UnderscoreESV_SV_EEEEENS4_13SM90_TMA_LOADENS4_14ComposedLayoutINS4_7SwizzleILi3ELi4ELi3EEENS4_18smem_ptr_flag_bitsILi32EEENSR_INS5_IJNSA_ILi8EEENSA_ILi32EEEEEENS5_IJS15_SB_EEEEEEEvNS4_8identityESY_S19_vS1A_EENS_8epilogue10collective6detail29Sm90TmaWarpSpecializedAdapterINS1D_15DefaultEpilogueISH_SI_SI_NS1C_6thread17LinearCombinationISH_Li1EffLNS1H_9ScaleType4KindE0ELNS_15FloatRoundStyleE2ESH_EENS1_15EpilogueDefaultEEEEEvvEEEEvNT_6ParamsE)
        /*0014*/ 	.word	0x00000008


	//----- nvinfo : EIATTR_MIN_STACK_SIZE
	.align		4
.L_17:
        /*0018*/ 	.byte	0x04, 0x12
        /*001a*/ 	.short	(.L_19 - .L_18)
	.align		4
.L_18:
        /*001c*/ 	.word	index@(_ZN7cutlass13device_kernelINS_4gemm6kernel13GemmUniversalIN4cute5tupleIJiiiiEEENS1_10collective13CollectiveMmaINS1_34MainloopSm90TmaGmmaWarpSpecializedILi3ENS5_IJNS4_1CILi1EEESB_SB_EEENS1_32KernelTmaWarpSpecializedPingpongEEENS5_IJNSA_ILi64EEESF_SF_EEENS_10tfloat32_tENS5_IJlSB_lEEESH_SI_NS4_8TiledMMAINS4_8MMA_AtomIJNS4_4SM904GMMA29MMA_64x64x8_F32TF32TF32_SS_TNILNSM_7ScaleInE1ELSO_1EEEEEENS4_6LayoutISC_NS5_IJNSA_ILi0EEESS_SS_EEEEENS5_IJNS4_10UnderscoreESV_SV_EEEEENS4_13SM90_TMA_LOADENS4_14ComposedLayoutINS4_7SwizzleILi3ELi4ELi3EEENS4_18smem_ptr_flag_bitsILi32EEENSR_INS5_IJNSA_ILi8EEENSA_ILi32EEEEEENS5_IJS15_SB_EEEEEEEvNS4_8identityESY_S19_vS1A_EENS_8epilogue10collective6detail29Sm90TmaWarpSpecializedAdapterINS1D_15DefaultEpilogueISH_SI_SI_NS1C_6thread17LinearCombinationISH_Li1EffLNS1H_9ScaleType4KindE0ELNS_15FloatRoundStyleE2ESH_EENS1_15EpilogueDefaultEEEEEvvEEEEvNT_6ParamsE)
        /*0020*/ 	.word	0x00000008
.L_19:


//--------------------- .nv.compat                --------------------------
	.section	.nv.compat,"",@"SHT_CUDA_COMPAT_INFO"
	.align	4
        /*0000*/ 	.byte	0x02, 0x09, 0x01, 0x00, 0x02, 0x02, 0x04, 0x00, 0x02, 0x05, 0x05, 0x00, 0x03, 0x07, 0x01, 0x01
        /*0010*/ 	.byte	0x02, 0x03, 0x01, 0x00, 0x02, 0x06, 0x01, 0x00, 0x04, 0x0b, 0x08, 0x00, 0x00, 0x00, 0x00, 0x00
        /*0020*/ 	.byte	0x00, 0x00, 0x00, 0x00


//--------------------- .nv.info._ZN7cutlass13device_kernelINS_4gemm6kernel13GemmUniversalIN4cute5tupleIJiiiiEEENS1_10collective13CollectiveMmaINS1_34MainloopSm90TmaGmmaWarpSpecializedILi3ENS5_IJNS4_1CILi1EEESB_SB_EEENS1_32KernelTmaWarpSpecializedPingpongEEENS5_IJNSA_ILi64EEESF_SF_EEENS_10tfloat32_tENS5_IJlSB_lEEESH_SI_NS4_8TiledMMAINS4_8MMA_AtomIJNS4_4SM904GMMA29MMA_64x64x8_F32TF32TF32_SS_TNILNSM_7ScaleInE1ELSO_1EEEEEENS4_6LayoutISC_NS5_IJNSA_ILi0EEESS_SS_EEEEENS5_IJNS4_10UnderscoreESV_SV_EEEEENS4_13SM90_TMA_LOADENS4_14ComposedLayoutINS4_7SwizzleILi3ELi4ELi3EEENS4_18smem_ptr_flag_bitsILi32EEENSR_INS5_IJNSA_ILi8EEENSA_ILi32EEEEEENS5_IJS15_SB_EEEEEEEvNS4_8identityESY_S19_vS1A_EENS_8epilogue10collective6detail29Sm90TmaWarpSpecializedAdapterINS1D_15DefaultEpilogueISH_SI_SI_NS1C_6thread17LinearCombinationISH_Li1EffLNS1H_9ScaleType4KindE0ELNS_15FloatRoundStyleE2ESH_EENS1_15EpilogueDefaultEEEEEvvEEEEvNT_6ParamsE --------------------------
	.section	.nv.info._ZN7cutlass13device_kernelINS_4gemm6kernel13GemmUniversalIN4cute5tupleIJiiiiEEENS1_10collective13CollectiveMmaINS1_34MainloopSm90TmaGmmaWarpSpecializedILi3ENS5_IJNS4_1CILi1EEESB_SB_EEENS1_32KernelTmaWarpSpecializedPingpongEEENS5_IJNSA_ILi64EEESF_SF_EEENS_10tfloat32_tENS5_IJlSB_lEEESH_SI_NS4_8TiledMMAINS4_8MMA_AtomIJNS4_4SM904GMMA29MMA_64x64x8_F32TF32TF32_SS_TNILNSM_7ScaleInE1ELSO_1EEEEEENS4_6LayoutISC_NS5_IJNSA_ILi0EEESS_SS_EEEEENS5_IJNS4_10UnderscoreESV_SV_EEEEENS4_13SM90_TMA_LOADENS4_14ComposedLayoutINS4_7SwizzleILi3ELi4ELi3EEENS4_18smem_ptr_flag_bitsILi32EEENSR_INS5_IJNSA_ILi8EEENSA_ILi32EEEEEENS5_IJS15_SB_EEEEEEEvNS4_8identityESY_S19_vS1A_EENS_8epilogue10collective6detail29Sm90TmaWarpSpecializedAdapterINS1D_15DefaultEpilogueISH_SI_SI_NS1C_6thread17LinearCombinationISH_Li1EffLNS1H_9ScaleType4KindE0ELNS_15FloatRoundStyleE2ESH_EENS1_15EpilogueDefaultEEEEEvvEEEEvNT_6ParamsE,"",@"SHT_CUDA_INFO"
	.sectionflags	@""
	.align	4


	//----- nvinfo : EIATTR_CUDA_API_VERSION
	.align		4
        /*0000*/ 	.byte	0x04, 0x37
        /*0002*/ 	.short	(.L_21 - .L_20)
.L_20:
        /*0004*/ 	.word	0x00000082


	//----- nvinfo : EIATTR_KPARAM_INFO
	.align		4
.L_21:
        /*0008*/ 	.byte	0x04, 0x17
        /*000a*/ 	.short	(.L_23 - .L_22)
.L_22:
        /*000c*/ 	.word	0x00000000
        /*0010*/ 	.short	0x0000
        /*0012*/ 	.short	0x0070
        /*0014*/ 	.byte	0x00, 0xf0, 0x01, 0x10


	//----- nvinfo : EIATTR_SPARSE_MMA_MASK
	.align		4
.L_23:
        /*0018*/ 	.byte	0x03, 0x50
        /*001a*/ 	.short	0x0000


	//----- nvinfo : EIATTR_MAXREG_COUNT
	.align		4
        /*001c*/ 	.byte	0x03, 0x1b
        /*001e*/ 	.short	0x00a8


	//----- nvinfo : EIATTR_NUM_BARRIERS
	.align		4
        /*0020*/ 	.byte	0x02, 0x4c
        /*0022*/ 	.byte	0x01
	.zero		1


	//----- nvinfo : EIATTR_EXTERNS
	.align		4
        /*0024*/ 	.byte	0x04, 0x0f
        /*0026*/ 	.short	(.L_25 - .L_24)


	//   ....[0]....
	.align		4
.L_24:
        /*0028*/ 	.word	index@(__assertfail)


	//----- nvinfo : EIATTR_ANNOTATIONS
	.align		4
.L_25:
        /*002c*/ 	.byte	0x04, 0x55
        /*002e*/ 	.short	(.L_27 - .L_26)


	//   ....[0]....
.L_26:
        /*0030*/ 	.word	0x00000001
        /*0034*/ 	.byte	0xb0, 0x0a, 0x00, 0x00, 0x01, 0x00, 0x00, 0x00, 0xd0, 0x11, 0x00, 0x00, 0x01, 0x00, 0x00, 0x00
        /*0044*/ 	.byte	0x00, 0x46, 0x00, 0x00, 0x01, 0x00, 0x00, 0x00, 0x60, 0x52, 0x00, 0x00


	//----- nvinfo : EIATTR_MERCURY_ISA_VERSION
	.align		4
.L_27:
        /*0050*/ 	.byte	0x03, 0x5f
        /*0052*/ 	.short	0x0101


	//----- nvinfo : EIATTR_INT_WARP_WIDE_INSTR_OFFSETS
	.align		4
        /*0054*/ 	.byte	0x04, 0x31
        /*0056*/ 	.short	(.L_29 - .L_28)


	//   ....[0]....
.L_28:
        /*0058*/ 	.word	0x000003d0


	//   ....[1]....
        /*005c*/ 	.word	0x000003f0


	//   ....[2]....
        /*0060*/ 	.word	0x00000470


	//   ....[3]....
        /*0064*/ 	.word	0x00000480


	//   ....[4]....
        /*0068*/ 	.word	0x00000490


	//   ....[5]....
        /*006c*/ 	.word	0x000004b0


	//   ....[6]....
        /*0070*/ 	.word	0x00000540


	//   ....[7]....
        /*0074*/ 	.word	0x00000560


	//----- nvinfo : EIATTR_COOP_GROUP_MASK_REGIDS
	.align		4
.L_29:
        /*0078*/ 	.byte	0x04, 0x29
        /*007a*/ 	.short	(.L_31 - .L_30)


	//   ....[0]....
.L_30:
        /*007c*/ 	.word	0xffffffff


	//   ....[1]....
        /*0080*/ 	.word	0xffffffff


	//   ....[2]....
        /*0084*/ 	.word	0xffffffff


	//   ....[3]....
        /*0088*/ 	.word	0xffffffff


	//   ....[4]....
        /*008c*/ 	.word	0xffffffff


	//   ....[5]....
        /*0090*/ 	.word	0xffffffff


	//----- nvinfo : EIATTR_COOP_GROUP_INSTR_OFFSETS
	.align		4
.L_31:
        /*0094*/ 	.byte	0x04, 0x28
        /*0096*/ 	.short	(.L_33 - .L_32)


	//   ....[0]....
.L_32:
        /*0098*/ 	.word	0x00000070


	//   ....[1]....
        /*009c*/ 	.word	0x00000080


	//   ....[2]....
        /*00a0*/ 	.word	0x00000140


	//   ....[3]....
        /*00a4*/ 	.word	0x000002b0


	//   ....[4]....
        /*00a8*/ 	.word	0x000002f0


	//   ....[5]....
        /*00ac*/ 	.word	0x00000330


	//----- nvinfo : EIATTR_REG_RECONFIG
	.align		4
.L_33:
        /*00b0*/ 	.byte	0x01, 0x54
	.zero		2


	//----- nvinfo : EIATTR_SYSCALL_OFFSETS
	.align		4
        /*00b4*/ 	.byte	0x04, 0x46
        /*00b6*/ 	.short	(.L_35 - .L_34)


	//   ....[0]....
.L_34:
        /*00b8*/ 	.word	0x000016d0


	//----- nvinfo : EIATTR_MBARRIER_INSTR_OFFSETS
	.align		4
.L_35:
        /*00bc*/ 	.byte	0x04, 0x39
        /*00be*/ 	.short	(.L_37 - .L_36)


	//   ....[0]....
.L_36:
        /*00c0*/ 	.word	0x00000240
        /*00c4*/ 	.word	0x000000ff
        /*00c8*/ 	.word	0x00000000
        /*00cc*/ 	.short	0x0100
        /*00ce*/ 	.byte	0x08
	.zero		1


	//   ....[1]....
        /*00d0*/ 	.word	0x00000250
        /*00d4*/ 	.word	0x000000ff
        /*00d8*/ 	.word	0x00000018
        /*00dc*/ 	.short	0x0100
        /*00de*/ 	.byte	0x08
	.zero		1


	//   ....[2]....
        /*00e0*/ 	.word	0x00000260
        /*00e4*/ 	.word	0x000000ff
        /*00e8*/ 	.word	0x00000008
        /*00ec*/ 	.short	0x0100
        /*00ee*/ 	.byte	0x08
	.zero		1


	//   ....[3]....
        /*00f0*/ 	.word	0x00000270
        /*00f4*/ 	.word	0x000000ff
        /*00f8*/ 	.word	0x00000020
        /*00fc*/ 	.short	0x0100
        /*00fe*/ 	.byte	0x08
	.zero		1


	//   ....[4]....
        /*0100*/ 	.word	0x00000280
        /*0104*/ 	.word	0x000000ff
        /*0108*/ 	.word	0x00000010
        /*010c*/ 	.short	0x0100
        /*010e*/ 	.byte	0x08
	.zero		1


	//   ....[5]....
        /*0110*/ 	.word	0x00000290
        /*0114*/ 	.word	0x000000ff
        /*0118*/ 	.word	0x00000028
        /*011c*/ 	.short	0x0100
        /*011e*/ 	.byte	0x08
	.zero		1


	//   ....[6]....
        /*0120*/ 	.word	0x000005a0
        /*0124*/ 	.word	0x000000ff
        /*0128*/ 	.word	0x00000060
        /*012c*/ 	.short	0x0100
        /*012e*/ 	.byte	0x08
	.zero		1


	//   ....[7]....
        /*0130*/ 	.word	0x00000610
        /*0134*/ 	.word	0x000000ff
        /*0138*/ 	.word	0x00000068
        /*013c*/ 	.short	0x0100
        /*013e*/ 	.byte	0x08
	.zero		1


	//   ....[8]....
        /*0140*/ 	.word	0x00000630
        /*0144*/ 	.word	0x000000ff
        /*0148*/ 	.word	0x00000040
        /*014c*/ 	.short	0x0100
        /*014e*/ 	.byte	0x09
	.zero		1


	//   ....[9]....
        /*0150*/ 	.word	0x00000640
        /*0154*/ 	.word	0x000000ff
        /*0158*/ 	.word	0x00000048
        /*015c*/ 	.short	0x0100
        /*015e*/ 	.byte	0x09
	.zero		1


	//   ....[10]....
        /*0160*/ 	.word	0x00000650
        /*0164*/ 	.word	0x000000ff
        /*0168*/ 	.word	0x00000050
        /*016c*/ 	.short	0x0100
        /*016e*/ 	.byte	0x09
	.zero		1


	//   ....[11]....
        /*0170*/ 	.word	0x00000660
        /*0174*/ 	.word	0x000000ff
        /*0178*/ 	.word	0x00000058
        /*017c*/ 	.short	0x0100
        /*017e*/ 	.byte	0x09
	.zero		1


	//   ....[12]....
        /*0180*/ 	.word	0x00001590
        /*0184*/ 	.word	0x000000ff
        /*0188*/ 	.word	0xfffffff8
        /*018c*/ 	.short	0x010a
        /*018e*/ 	.byte	0x2b
	.zero		1


	//   ....[13]....
        /*0190*/ 	.word	0x00001750
        /*0194*/ 	.word	0x00000003
        /*0198*/ 	.word	0x00000000
        /*019c*/ 	.short	0x010a
        /*019e*/ 	.byte	0x3f
	.zero		1


	//   ....[14]....
        /*01a0*/ 	.word	0x00001790
        /*01a4*/ 	.word	0x00000003
        /*01a8*/ 	.word	0x00000000
        /*01ac*/ 	.short	0x010a
        /*01ae*/ 	.byte	0x3f
	.zero		1


	//   ....[15]....
        /*01b0*/ 	.word	0x00001c50
        /*01b4*/ 	.word	0x000000ff
        /*01b8*/ 	.word	0x00000000
        /*01bc*/ 	.short	0x010a
        /*01be*/ 	.byte	0x04
	.zero		1


	//   ....[16]....
        /*01c0*/ 	.word	0x00001c90
        /*01c4*/ 	.word	0x000000ff
        /*01c8*/ 	.word	0x00000000
        /*01cc*/ 	.short	0x010a
        /*01ce*/ 	.byte	0x04
	.zero		1


	//   ....[17]....
        /*01d0*/ 	.word	0x000020b0
        /*01d4*/ 	.word	0x000000ff
        /*01d8*/ 	.word	0x00000000
        /*01dc*/ 	.short	0x0101
        /*01de*/ 	.byte	0x04
	.zero		1


	//   ....[18]....
        /*01e0*/ 	.word	0x000021b0
        /*01e4*/ 	.word	0x00000003
        /*01e8*/ 	.word	0x00000000
        /*01ec*/ 	.short	0x0101
        /*01ee*/ 	.byte	0x30
	.zero		1


	//   ....[19]....
        /*01f0*/ 	.word	0x00002280
        /*01f4*/ 	.word	0x000000ff
        /*01f8*/ 	.word	0x00000000
        /*01fc*/ 	.short	0x0101
        /*01fe*/ 	.byte	0x06
	.zero		1


	//   ....[20]....
        /*0200*/ 	.word	0x000022f0
        /*0204*/ 	.word	0x000000ff
        /*0208*/ 	.word	0x00000008
        /*020c*/ 	.short	0x010a
        /*020e*/ 	.byte	0x2b
	.zero		1


	//   ....[21]....
        /*0210*/ 	.word	0x00004640
        /*0214*/ 	.word	0x00000000
        /*0218*/ 	.word	0x00000000
        /*021c*/ 	.short	0x0101
        /*021e*/ 	.byte	0x30
	.zero		1


	//   ....[22]....
        /*0220*/ 	.word	0x00004f30
        /*0224*/ 	.word	0x0000000b
        /*0228*/ 	.word	0x00000018
        /*022c*/ 	.short	0x010a
        /*022e*/ 	.byte	0x3f
	.zero		1


	//   ....[23]....
        /*0230*/ 	.word	0x00005390
        /*0234*/ 	.word	0x00000006
        /*0238*/ 	.word	0x00000068
        /*023c*/ 	.short	0x0101
        /*023e*/ 	.byte	0x3f
	.zero		1


	//   ....[24]....
        /*0240*/ 	.word	0x00005ab0
        /*0244*/ 	.word	0x00000007
        /*0248*/ 	.word	0x00000000
        /*024c*/ 	.short	0x010a
        /*024e*/ 	.byte	0x3f
	.zero		1


	//   ....[25]....
        /*0250*/ 	.word	0x00005b30
        /*0254*/ 	.word	0x00000004
        /*0258*/ 	.word	0x00000000
        /*025c*/ 	.short	0x010a
        /*025e*/ 	.byte	0x3f
	.zero		1


	//   ....[26]....
        /*0260*/ 	.word	0x00005bc0
        /*0264*/ 	.word	0x00000005
        /*0268*/ 	.word	0x00000000
        /*026c*/ 	.short	0x010a
        /*026e*/ 	.byte	0x3f
	.zero		1


	//   ....[27]....
        /*0270*/ 	.word	0x00005c30
        /*0274*/ 	.word	0x00000003
        /*0278*/ 	.word	0xfffffff8
        /*027c*/ 	.short	0x010a
        /*027e*/ 	.byte	0x3f
	.zero		1


	//   ....[28]....
        /*0280*/ 	.word	0x00005c80
        /*0284*/ 	.word	0x00000003
        /*0288*/ 	.word	0x00000000
        /*028c*/ 	.short	0x010a
        /*028e*/ 	.byte	0x3f
	.zero		1


	//   ....[29]....
        /*0290*/ 	.word	0x00005ce0
        /*0294*/ 	.word	0x00000004
        /*0298*/ 	.word	0x00000000
        /*029c*/ 	.short	0x010a
        /*029e*/ 	.byte	0x3f
	.zero		1


	//   ....[30]....
        /*02a0*/ 	.word	0x00005d40
        /*02a4*/ 	.word	0x00000003
        /*02a8*/ 	.word	0x00000008
        /*02ac*/ 	.short	0x010a
        /*02ae*/ 	.byte	0x3f
	.zero		1


	//   ....[31]....
        /*02b0*/ 	.word	0x00005e10
        /*02b4*/ 	.word	0x0000000b
        /*02b8*/ 	.word	0x00000018
        /*02bc*/ 	.short	0x010a
        /*02be*/ 	.byte	0x3f
	.zero		1


	//   ....[32]....
        /*02c0*/ 	.word	0x00005ee0
        /*02c4*/ 	.word	0x00000007
        /*02c8*/ 	.word	0x00000000
        /*02cc*/ 	.short	0x010a
        /*02ce*/ 	.byte	0x3f
	.zero		1


	//   ....[33]....
        /*02d0*/ 	.word	0x00005f30
        /*02d4*/ 	.word	0x00000004
        /*02d8*/ 	.word	0x00000000
        /*02dc*/ 	.short	0x010a
        /*02de*/ 	.byte	0x3f
	.zero		1


	//----- nvinfo : EIATTR_NUM_MBARRIERS
	.align		4
.L_37:
        /*02e0*/ 	.byte	0x03, 0x38
        /*02e2*/ 	.short	0x000c


	//----- nvinfo : EIATTR_EXIT_INSTR_OFFSETS
	.align		4
        /*02e4*/ 	.byte	0x04, 0x1c
        /*02e6*/ 	.short	(.L_39 - .L_38)


	//   ....[0]....
.L_38:
        /*02e8*/ 	.word	0x00001160


	//   ....[1]....
        /*02ec*/ 	.word	0x000011c0


	//   ....[2]....
        /*02f0*/ 	.word	0x00004c60


	//   ....[3]....
        /*02f4*/ 	.word	0x00004c90


	//   ....[4]....
        /*02f8*/ 	.word	0x00005c10


	//----- nvinfo : EIATTR_MAX_THREADS
	.align		4
.L_39:
        /*02fc*/ 	.byte	0x04, 0x05
        /*02fe*/ 	.short	(.L_41 - .L_40)
.L_40:
        /*0300*/ 	.word	0x00000180
        /*0304*/ 	.word	0x00000001
        /*0308*/ 	.word	0x00000001


	//----- nvinfo : EIATTR_CRS_STACK_SIZE
	.align		4
.L_41:
        /*030c*/ 	.byte	0x04, 0x1e
        /*030e*/ 	.short	(.L_43 - .L_42)
.L_42:
        /*0310*/ 	.word	0x00000000


	//----- nvinfo : EIATTR_CBANK_PARAM_SIZE
	.align		4
.L_43:
        /*0314*/ 	.byte	0x03, 0x19
        /*0316*/ 	.short	0x0470


	//----- nvinfo : EIATTR_PARAM_CBANK
	.align		4
        /*0318*/ 	.byte	0x04, 0x0a
        /*031a*/ 	.short	(.L_45 - .L_44)
	.align		4
.L_44:
        /*031c*/ 	.word	index@(.nv.constant0._ZN7cutlass13device_kernelINS_4gemm6kernel13GemmUniversalIN4cute5tupleIJiiiiEEENS1_10collective13CollectiveMmaINS1_34MainloopSm90TmaGmmaWarpSpecializedILi3ENS5_IJNS4_1CILi1EEESB_SB_EEENS1_32KernelTmaWarpSpecializedPingpongEEENS5_IJNSA_ILi64EEESF_SF_EEENS_10tfloat32_tENS5_IJlSB_lEEESH_SI_NS4_8TiledMMAINS4_8MMA_AtomIJNS4_4SM904GMMA29MMA_64x64x8_F32TF32TF32_SS_TNILNSM_7ScaleInE1ELSO_1EEEEEENS4_6LayoutISC_NS5_IJNSA_ILi0EEESS_SS_EEEEENS5_IJNS4_10UnderscoreESV_SV_EEEEENS4_13SM90_TMA_LOADENS4_14ComposedLayoutINS4_7SwizzleILi3ELi4ELi3EEENS4_18smem_ptr_flag_bitsILi32EEENSR_INS5_IJNSA_ILi8EEENSA_ILi32EEEEEENS5_IJS15_SB_EEEEEEEvNS4_8identityESY_S19_vS1A_EENS_8epilogue10collective6detail29Sm90TmaWarpSpecializedAdapterINS1D_15DefaultEpilogueISH_SI_SI_NS1C_6thread17LinearCombinationISH_Li1EffLNS1H_9ScaleType4KindE0ELNS_15FloatRoundStyleE2ESH_EENS1_15EpilogueDefaultEEEEEvvEEEEvNT_6ParamsE)
        /*0320*/ 	.short	0x0210
        /*0322*/ 	.short	0x0470


	//----- nvinfo : EIATTR_SW_WAR
	.align		4
.L_45:
        /*0324*/ 	.byte	0x04, 0x36
        /*0326*/ 	.short	(.L_47 - .L_46)
.L_46:
        /*0328*/ 	.word	0x00000008
.L_47:


//--------------------- .nv.callgraph             --------------------------
	.section	.nv.callgraph,"",@"SHT_CUDA_CALLGRAPH"
	.align	4
	.sectionentsize	8
	.align		4
        /*0000*/ 	.word	0x00000000
	.align		4
        /*0004*/ 	.word	0xffffffff
	.align		4
        /*0008*/ 	.word	index@(_ZN7cutlass13device_kernelINS_4gemm6kernel13GemmUniversalIN4cute5tupleIJiiiiEEENS1_10collective13CollectiveMmaINS1_34MainloopSm90TmaGmmaWarpSpecializedILi3ENS5_IJNS4_1CILi1EEESB_SB_EEENS1_32KernelTmaWarpSpecializedPingpongEEENS5_IJNSA_ILi64EEESF_SF_EEENS_10tfloat32_tENS5_IJlSB_lEEESH_SI_NS4_8TiledMMAINS4_8MMA_AtomIJNS4_4SM904GMMA29MMA_64x64x8_F32TF32TF32_SS_TNILNSM_7ScaleInE1ELSO_1EEEEEENS4_6LayoutISC_NS5_IJNSA_ILi0EEESS_SS_EEEEENS5_IJNS4_10UnderscoreESV_SV_EEEEENS4_13SM90_TMA_LOADENS4_14ComposedLayoutINS4_7SwizzleILi3ELi4ELi3EEENS4_18smem_ptr_flag_bitsILi32EEENSR_INS5_IJNSA_ILi8EEENSA_ILi32EEEEEENS5_IJS15_SB_EEEEEEEvNS4_8identityESY_S19_vS1A_EENS_8epilogue10collective6detail29Sm90TmaWarpSpecializedAdapterINS1D_15DefaultEpilogueISH_SI_SI_NS1C_6thread17LinearCombinationISH_Li1EffLNS1H_9ScaleType4KindE0ELNS_15FloatRoundStyleE2ESH_EENS1_15EpilogueDefaultEEEEEvvEEEEvNT_6ParamsE)
	.align		4
        /*000c*/ 	.word	index@(__assertfail)
	.align		4
        /*0010*/ 	.word	0x00000000
	.align		4
        /*0014*/ 	.word	0xfffffffe
	.align		4
        /*0018*/ 	.word	0x00000000
	.align		4
        /*001c*/ 	.word	0xfffffffd
	.align		4
        /*0020*/ 	.word	0x00000000
	.align		4
        /*0024*/ 	.word	0xfffffffc


//--------------------- .nv.constant4             --------------------------
	.section	.nv.constant4,"a",@progbits
	.align	8
	.align		8
.nv.constant4:
        /*0000*/ 	.dword	__assertfail
	.align		8
        /*0008*/ 	.dword	__unnamed_1
	.align		8
        /*0010*/ 	.dword	_ZN40_INTERNAL_05830866_4_k_cu_4a556c45_180654cuda3std3__45__cpo5beginE
	.align		8
        /*0018*/ 	.dword	_ZN40_INTERNAL_05830866_4_k_cu_4a556c45_180654cuda3std3__45__cpo3endE
	.align		8
        /*0020*/ 	.dword	_ZN40_INTERNAL_05830866_4_k_cu_4a556c45_180654cuda3std3__45__cpo6cbeginE
	.align		8
        /*0028*/ 	.dword	_ZN40_INTERNAL_05830866_4_k_cu_4a556c45_180654cuda3std3__45__cpo4cendE
	.align		8
        /*0030*/ 	.dword	_ZN40_INTERNAL_05830866_4_k_cu_4a556c45_180654cuda3std3__442_GLOBAL__N__05830866_4_k_cu_4a556c45_180656ignoreE
	.align		8
        /*0038*/ 	.dword	_ZN40_INTERNAL_05830866_4_k_cu_4a556c45_180654cuda3std3__419piecewise_constructE
	.align		8
        /*0040*/ 	.dword	_ZN40_INTERNAL_05830866_4_k_cu_4a556c45_180654cuda3std3__48in_placeE
	.align		8
        /*0048*/ 	.dword	_ZN40_INTERNAL_05830866_4_k_cu_4a556c45_180654cuda3std6ranges3__45__cpo4swapE
	.align		8
        /*0050*/ 	.dword	_ZN40_INTERNAL_05830866_4_k_cu_4a556c45_180654cuda3std6ranges3__45__cpo9iter_moveE
	.align		8
        /*0058*/ 	.dword	_ZN40_INTERNAL_05830866_4_k_cu_4a556c45_180654cute7productE
	.align		8
        /*0060*/ 	.dword	_ZN40_INTERNAL_05830866_4_k_cu_4a556c45_180654cute1_E
	.align		8
        /*0068*/ 	.dword	$str$22
	.align		8
        /*0070*/ 	.dword	$str$23


//--------------------- .text._ZN7cutlass13device_kernelINS_4gemm6kernel13GemmUniversalIN4cute5tupleIJiiiiEEENS1_10collective13CollectiveMmaINS1_34MainloopSm90TmaGmmaWarpSpecializedILi3ENS5_IJNS4_1CILi1EEESB_SB_EEENS1_32KernelTmaWarpSpecializedPingpongEEENS5_IJNSA_ILi64EEESF_SF_EEENS_10tfloat32_tENS5_IJlSB_lEEESH_SI_NS4_8TiledMMAINS4_8MMA_AtomIJNS4_4SM904GMMA29MMA_64x64x8_F32TF32TF32_SS_TNILNSM_7ScaleInE1ELSO_1EEEEEENS4_6LayoutISC_NS5_IJNSA_ILi0EEESS_SS_EEEEENS5_IJNS4_10UnderscoreESV_SV_EEEEENS4_13SM90_TMA_LOADENS4_14ComposedLayoutINS4_7SwizzleILi3ELi4ELi3EEENS4_18smem_ptr_flag_bitsILi32EEENSR_INS5_IJNSA_ILi8EEENSA_ILi32EEEEEENS5_IJS15_SB_EEEEEEEvNS4_8identityESY_S19_vS1A_EENS_8epilogue10collective6detail29Sm90TmaWarpSpecializedAdapterINS1D_15DefaultEpilogueISH_SI_SI_NS1C_6thread17LinearCombinationISH_Li1EffLNS1H_9ScaleType4KindE0ELNS_15FloatRoundStyleE2ESH_EENS1_15EpilogueDefaultEEEEEvvEEEEvNT_6ParamsE --------------------------
	.section	.text._ZN7cutlass13device_kernelINS_4gemm6kernel13GemmUniversalIN4cute5tupleIJiiiiEEENS1_10collective13CollectiveMmaINS1_34MainloopSm90TmaGmmaWarpSpecializedILi3ENS5_IJNS4_1CILi1EEESB_SB_EEENS1_32KernelTmaWarpSpecializedPingpongEEENS5_IJNSA_ILi64EEESF_SF_EEENS_10tfloat32_tENS5_IJlSB_lEEESH_SI_NS4_8TiledMMAINS4_8MMA_AtomIJNS4_4SM904GMMA29MMA_64x64x8_F32TF32TF32_SS_TNILNSM_7ScaleInE1ELSO_1EEEEEENS4_6LayoutISC_NS5_IJNSA_ILi0EEESS_SS_EEEEENS5_IJNS4_10UnderscoreESV_SV_EEEEENS4_13SM90_TMA_LOADENS4_14ComposedLayoutINS4_7SwizzleILi3ELi4ELi3EEENS4_18smem_ptr_flag_bitsILi32EEENSR_INS5_IJNSA_ILi8EEENSA_ILi32EEEEEENS5_IJS15_SB_EEEEEEEvNS4_8identityESY_S19_vS1A_EENS_8epilogue10collective6detail29Sm90TmaWarpSpecializedAdapterINS1D_15DefaultEpilogueISH_SI_SI_NS1C_6thread17LinearCombinationISH_Li1EffLNS1H_9ScaleType4KindE0ELNS_15FloatRoundStyleE2ESH_EENS1_15EpilogueDefaultEEEEEvvEEEEvNT_6ParamsE,"ax",@progbits
	.align	128
.text._ZN7cutlass13device_kernelINS_4gemm6kernel13GemmUniversalIN4cute5tupleIJiiiiEEENS1_10collective13CollectiveMmaINS1_34MainloopSm90TmaGmmaWarpSpecializedILi3ENS5_IJNS4_1CILi1EEESB_SB_EEENS1_32KernelTmaWarpSpecializedPingpongEEENS5_IJNSA_ILi64EEESF_SF_EEENS_10tfloat32_tENS5_IJlSB_lEEESH_SI_NS4_8TiledMMAINS4_8MMA_AtomIJNS4_4SM904GMMA29MMA_64x64x8_F32TF32TF32_SS_TNILNSM_7ScaleInE1ELSO_1EEEEEENS4_6LayoutISC_NS5_IJNSA_ILi0EEESS_SS_EEEEENS5_IJNS4_10UnderscoreESV_SV_EEEEENS4_13SM90_TMA_LOADENS4_14ComposedLayoutINS4_7SwizzleILi3ELi4ELi3EEENS4_18smem_ptr_flag_bitsILi32EEENSR_INS5_IJNSA_ILi8EEENSA_ILi32EEEEEENS5_IJS15_SB_EEEEEEEvNS4_8identityESY_S19_vS1A_EENS_8epilogue10collective6detail29Sm90TmaWarpSpecializedAdapterINS1D_15DefaultEpilogueISH_SI_SI_NS1C_6thread17LinearCombinationISH_Li1EffLNS1H_9ScaleType4KindE0ELNS_15FloatRoundStyleE2ESH_EENS1_15EpilogueDefaultEEEEEvvEEEEvNT_6ParamsE:
        .type           _ZN7cutlass13device_kernelINS_4gemm6kernel13GemmUniversalIN4cute5tupleIJiiiiEEENS1_10collective13CollectiveMmaINS1_34MainloopSm90TmaGmmaWarpSpecializedILi3ENS5_IJNS4_1CILi1EEESB_SB_EEENS1_32KernelTmaWarpSpecializedPingpongEEENS5_IJNSA_ILi64EEESF_SF_EEENS_10tfloat32_tENS5_IJlSB_lEEESH_SI_NS4_8TiledMMAINS4_8MMA_AtomIJNS4_4SM904GMMA29MMA_64x64x8_F32TF32TF32_SS_TNILNSM_7ScaleInE1ELSO_1EEEEEENS4_6LayoutISC_NS5_IJNSA_ILi0EEESS_SS_EEEEENS5_IJNS4_10UnderscoreESV_SV_EEEEENS4_13SM90_TMA_LOADENS4_14ComposedLayoutINS4_7SwizzleILi3ELi4ELi3EEENS4_18smem_ptr_flag_bitsILi32EEENSR_INS5_IJNSA_ILi8EEENSA_ILi32EEEEEENS5_IJS15_SB_EEEEEEEvNS4_8identityESY_S19_vS1A_EENS_8epilogue10collective6detail29Sm90TmaWarpSpecializedAdapterINS1D_15DefaultEpilogueISH_SI_SI_NS1C_6thread17LinearCombinationISH_Li1EffLNS1H_9ScaleType4KindE0ELNS_15FloatRoundStyleE2ESH_EENS1_15EpilogueDefaultEEEEEvvEEEEvNT_6ParamsE,@function
        .size           _ZN7cutlass13device_kernelINS_4gemm6kernel13GemmUniversalIN4cute5tupleIJiiiiEEENS1_10collective13CollectiveMmaINS1_34MainloopSm90TmaGmmaWarpSpecializedILi3ENS5_IJNS4_1CILi1EEESB_SB_EEENS1_32KernelTmaWarpSpecializedPingpongEEENS5_IJNSA_ILi64EEESF_SF_EEENS_10tfloat32_tENS5_IJlSB_lEEESH_SI_NS4_8TiledMMAINS4_8MMA_AtomIJNS4_4SM904GMMA29MMA_64x64x8_F32TF32TF32_SS_TNILNSM_7ScaleInE1ELSO_1EEEEEENS4_6LayoutISC_NS5_IJNSA_ILi0EEESS_SS_EEEEENS5_IJNS4_10UnderscoreESV_SV_EEEEENS4_13SM90_TMA_LOADENS4_14ComposedLayoutINS4_7SwizzleILi3ELi4ELi3EEENS4_18smem_ptr_flag_bitsILi32EEENSR_INS5_IJNSA_ILi8EEENSA_ILi32EEEEEENS5_IJS15_SB_EEEEEEEvNS4_8identityESY_S19_vS1A_EENS_8epilogue10collective6detail29Sm90TmaWarpSpecializedAdapterINS1D_15DefaultEpilogueISH_SI_SI_NS1C_6thread17LinearCombinationISH_Li1EffLNS1H_9ScaleType4KindE0ELNS_15FloatRoundStyleE2ESH_EENS1_15EpilogueDefaultEEEEEvvEEEEvNT_6ParamsE,(.L_x_131 - _ZN7cutlass13device_kernelINS_4gemm6kernel13GemmUniversalIN4cute5tupleIJiiiiEEENS1_10collective13CollectiveMmaINS1_34MainloopSm90TmaGmmaWarpSpecializedILi3ENS5_IJNS4_1CILi1EEESB_SB_EEENS1_32KernelTmaWarpSpecializedPingpongEEENS5_IJNSA_ILi64EEESF_SF_EEENS_10tfloat32_tENS5_IJlSB_lEEESH_SI_NS4_8TiledMMAINS4_8MMA_AtomIJNS4_4SM904GMMA29MMA_64x64x8_F32TF32TF32_SS_TNILNSM_7ScaleInE1ELSO_1EEEEEENS4_6LayoutISC_NS5_IJNSA_ILi0EEESS_SS_EEEEENS5_IJNS4_10UnderscoreESV_SV_EEEEENS4_13SM90_TMA_LOADENS4_14ComposedLayoutINS4_7SwizzleILi3ELi4ELi3EEENS4_18smem_ptr_flag_bitsILi32EEENSR_INS5_IJNSA_ILi8EEENSA_ILi32EEEEEENS5_IJS15_SB_EEEEEEEvNS4_8identityESY_S19_vS1A_EENS_8epilogue10collective6detail29Sm90TmaWarpSpecializedAdapterINS1D_15DefaultEpilogueISH_SI_SI_NS1C_6thread17LinearCombinationISH_Li1EffLNS1H_9ScaleType4KindE0ELNS_15FloatRoundStyleE2ESH_EENS1_15EpilogueDefaultEEEEEvvEEEEvNT_6ParamsE)
        .other          _ZN7cutlass13device_kernelINS_4gemm6kernel13GemmUniversalIN4cute5tupleIJiiiiEEENS1_10collective13CollectiveMmaINS1_34MainloopSm90TmaGmmaWarpSpecializedILi3ENS5_IJNS4_1CILi1EEESB_SB_EEENS1_32KernelTmaWarpSpecializedPingpongEEENS5_IJNSA_ILi64EEESF_SF_EEENS_10tfloat32_tENS5_IJlSB_lEEESH_SI_NS4_8TiledMMAINS4_8MMA_AtomIJNS4_4SM904GMMA29MMA_64x64x8_F32TF32TF32_SS_TNILNSM_7ScaleInE1ELSO_1EEEEEENS4_6LayoutISC_NS5_IJNSA_ILi0EEESS_SS_EEEEENS5_IJNS4_10UnderscoreESV_SV_EEEEENS4_13SM90_TMA_LOADENS4_14ComposedLayoutINS4_7SwizzleILi3ELi4ELi3EEENS4_18smem_ptr_flag_bitsILi32EEENSR_INS5_IJNSA_ILi8EEENSA_ILi32EEEEEENS5_IJS15_SB_EEEEEEEvNS4_8identityESY_S19_vS1A_EENS_8epilogue10collective6detail29Sm90TmaWarpSpecializedAdapterINS1D_15DefaultEpilogueISH_SI_SI_NS1C_6thread17LinearCombinationISH_Li1EffLNS1H_9ScaleType4KindE0ELNS_15FloatRoundStyleE2ESH_EENS1_15EpilogueDefaultEEEEEvvEEEEvNT_6ParamsE,@"STO_CUDA_ENTRY STV_DEFAULT"
_ZN7cutlass13device_kernelINS_4gemm6kernel13GemmUniversalIN4cute5tupleIJiiiiEEENS1_10collective13CollectiveMmaINS1_34MainloopSm90TmaGmmaWarpSpecializedILi3ENS5_IJNS4_1CILi1EEESB_SB_EEENS1_32KernelTmaWarpSpecializedPingpongEEENS5_IJNSA_ILi64EEESF_SF_EEENS_10tfloat32_tENS5_IJlSB_lEEESH_SI_NS4_8TiledMMAINS4_8MMA_AtomIJNS4_4SM904GMMA29MMA_64x64x8_F32TF32TF32_SS_TNILNSM_7ScaleInE1ELSO_1EEEEEENS4_6LayoutISC_NS5_IJNSA_ILi0EEESS_SS_EEEEENS5_IJNS4_10UnderscoreESV_SV_EEEEENS4_13SM90_TMA_LOADENS4_14ComposedLayoutINS4_7SwizzleILi3ELi4ELi3EEENS4_18smem_ptr_flag_bitsILi32EEENSR_INS5_IJNSA_ILi8EEENSA_ILi32EEEEEENS5_IJS15_SB_EEEEEEEvNS4_8identityESY_S19_vS1A_EENS_8epilogue10collective6detail29Sm90TmaWarpSpecializedAdapterINS1D_15DefaultEpilogueISH_SI_SI_NS1C_6thread17LinearCombinationISH_Li1EffLNS1H_9ScaleType4KindE0ELNS_15FloatRoundStyleE2ESH_EENS1_15EpilogueDefaultEEEEEvvEEEEvNT_6ParamsE:
[----:B------:R-:W0:Y:S02]  /*0000*/  LDC R1, c[0x0][0x28] ;  /* 0x00000a00ff017b82 */ /* 0x000e240000000800 */
[----:B0-----:R-:W-:Y:S01]  /*0010*/  VIADD R1, R1, 0xfffffff8 ;  /* 0xfffffff801017836 */ /* 0x001fe20000000000 */
[----:B------:R-:W0:Y:S01]  /*0020*/  S2R R4, SR_TID.X ;  /* 0x0000000000047919 */ /* 0x000e220000002100 */
[----:B------:R-:W-:Y:S01]  /*0030*/  ELECT P0, URZ, PT ;  /* 0x00000000003f782f */ /* 0x000fe20003800000 */
[----:B------:R-:W-:Y:S01]  /*0040*/  BSSY B0, `(.L_x_0) ;  /* 0x000000f000007945 */ /* 0x000fe20003800000 */
[--C-:B0-----:R-:W-:Y:S02]  /*0050*/  SHF.R.U32.HI R0, RZ, 0x5, R4.reuse ;  /* 0x00000005ff007819 */ /* 0x101fe40000011604 */
[----:B------:R-:W-:-:S03]  /*0060*/  SHF.R.U32.HI R5, RZ, 0x7, R4 ;  /* 0x00000007ff057819 */ /* 0x000fc60000011604 */
[----:B------:R-:W0:Y:S04]  /*0070*/  SHFL.IDX PT, R2, R0, RZ, 0x1f ;  /* 0x00001fff00027589 */ /* 0x000e2800000e0000 */
[----:B------:R1:W2:Y:S01]  /*0080*/  SHFL.IDX PT, R7, R5, RZ, 0x1f ;  /* 0x00001fff05077589 */ /* 0x0002a200000e0000 */
[----:B0-----:R-:W-:-:S13]  /*0090*/  ISETP.NE.OR P0, PT, R2, RZ, !P0 ;  /* 0x000000ff0200720c */ /* 0x001fda0004705670 */
[----:B-12---:R-:W-:Y:S05]  /*00a0*/  @P0 BRA `(.L_x_1) ;  /* 0x0000000000200947 */ /* 0x006fea0003800000 */
[----:B------:R-:W-:Y:S02]  /*00b0*/  ULDC.64 UR4, c[0x0][0x198] ;  /* 0x0000660000047ab9 */ /* 0x000fe40000000a00 */
[----:B------:R-:W-:Y:S02]  /*00c0*/  UIADD3 UR6, UP0, UR4, 0xf0, URZ ;  /* 0x000000f004067890 */ /* 0x000fe4000ff1e03f */
[----:B------:R-:W-:Y:S02]  /*00d0*/  UIADD3 UR4, UP1, UR4, 0x1f0, URZ ;  /* 0x000001f004047890 */ /* 0x000fe4000ff3e03f */
[----:B------:R-:W-:Y:S02]  /*00e0*/  UIADD3.X UR7, URZ, UR5, URZ, UP0, !UPT ;  /* 0x000000053f077290 */ /* 0x000fe400087fe43f */
[----:B------:R-:W-:-:S07]  /*00f0*/  UIADD3.X UR5, URZ, UR5, URZ, UP1, !UPT ;  /* 0x000000053f057290 */ /* 0x000fce0008ffe43f */
[----:B------:R0:W-:Y:S02]  /*0100*/  UTMACCTL.PF [UR6] ;  /* 0x00000000060079b9 */ /* 0x0001e40008040000 */
[----:B------:R0:W-:Y:S02]  /*0110*/  UTMACCTL.PF [UR4] ;  /* 0x00000000040079b9 */ /* 0x0001e40008040000 */
[----:B0-----:R-:W-:Y:S01]  /*0120*/  NOP ;  /* 0x0000000000007918 */ /* 0x001fe20000000000 */
.L_x_1:
[----:B------:R-:W-:Y:S05]  /*0130*/  BSYNC B0 ;  /* 0x0000000000007941 */ /* 0x000fea0003800000 */
.L_x_0:
[----:B------:R-:W0:Y:S02]  /*0140*/  SHFL.IDX PT, R3, R0, RZ, 0x1f ;  /* 0x00001fff00037589 */ /* 0x000e2400000e0000 */
[----:B0-----:R-:W-:-:S13]  /*0150*/  ISETP.NE.AND P0, PT, R3, RZ, PT ;  /* 0x000000ff0300720c */ /* 0x001fda0003f05270 */
[----:B------:R-:W-:Y:S05]  /*0160*/  @P0 BRA `(.L_x_2) ;  /* 0x0000000000500947 */ /* 0x000fea0003800000 */
[----:B------:R-:W0:Y:S01]  /*0170*/  S2UR UR8, SR_CgaCtaId ;  /* 0x00000000000879c3 */ /* 0x000e220000008800 */
[----:B------:R-:W-:Y:S01]  /*0180*/  UMOV UR4, 0x400 ;  /* 0x0000040000047882 */ /* 0x000fe20000000000 */
[----:B------:R-:W-:Y:S01]  /*0190*/  UMOV UR5, 0x1 ;  /* 0x0000000100057882 */ /* 0x000fe20000000000 */
[----:B------:R-:W-:Y:S01]  /*01a0*/  UMOV UR6, 0x80 ;  /* 0x0000008000067882 */ /* 0x000fe20000000000 */
[----:B------:R-:W-:Y:S01]  /*01b0*/  ELECT P0, URZ, PT ;  /* 0x00000000003f782f */ /* 0x000fe20003800000 */
[----:B------:R-:W-:-:S04]  /*01c0*/  UIADD3 UR6, -UR6, 0x100000, URZ ;  /* 0x0010000006067890 */ /* 0x000fc8000fffe13f */
[----:B------:R-:W-:Y:S02]  /*01d0*/  USHF.L.U32 UR7, UR6, 0xb, URZ ;  /* 0x0000000b06077899 */ /* 0x000fe4000800063f */
[----:B------:R-:W-:Y:S02]  /*01e0*/  USHF.L.U32 UR6, UR6, 0x1, URZ ;  /* 0x0000000106067899 */ /* 0x000fe4000800063f */
[----:B0-----:R-:W-:Y:S02]  /*01f0*/  ULEA UR8, UR8, UR4, 0x18 ;  /* 0x0000000408087291 */ /* 0x001fe4000f8ec03f */
[----:B------:R-:W-:-:S04]  /*0200*/  UIADD3 UR4, -UR5, 0x100000, URZ ;  /* 0x0010000005047890 */ /* 0x000fc8000fffe13f */
[----:B------:R-:W-:Y:S02]  /*0210*/  USHF.L.U32 UR5, UR4, 0xb, URZ ;  /* 0x0000000b04057899 */ /* 0x000fe4000800063f */
[----:B------:R-:W-:Y:S01]  /*0220*/  USHF.L.U32 UR4, UR4, 0x1, URZ ;  /* 0x0000000104047899 */ /* 0x000fe2000800063f */
[----:B------:R-:W0:Y:S11]  /*0230*/  FENCE.VIEW.ASYNC.S ;  /* 0x00000000000073c6 */ /* 0x000e360000000000 */
[----:B0-----:R0:W1:Y:S01]  /*0240*/  SYNCS.EXCH.64 URZ, [UR8], UR4 ;  /* 0x00000004083f75b2 */ /* 0x0010620008000100 */
[----:B------:R0:W2:Y:S01]  /*0250*/  SYNCS.EXCH.64 URZ, [UR8+0x18], UR6 ;  /* 0x00001806083f75b2 */ /* 0x0000a20008000100 */
[----:B------:R0:W3:Y:S01]  /*0260*/  SYNCS.EXCH.64 URZ, [UR8+0x8], UR4 ;  /* 0x00000804083f75b2 */ /* 0x0000e20008000100 */
[----:B------:R0:W4:Y:S01]  /*0270*/  SYNCS.EXCH.64 URZ, [UR8+0x20], UR6 ;  /* 0x00002006083f75b2 */ /* 0x0001220008000100 */
[----:B------:R0:W0:Y:S01]  /*0280*/  SYNCS.EXCH.64 URZ, [UR8+0x10], UR4 ;  /* 0x00001004083f75b2 */ /* 0x0000220008000100 */
[----:B------:R0:W0:Y:S01]  /*0290*/  SYNCS.EXCH.64 URZ, [UR8+0x28], UR6 ;  /* 0x00002806083f75b2 */ /* 0x0000220008000100 */
[----:B------:R-:W-:Y:S01]  /*02a0*/  NOP ;  /* 0x0000000000007918 */ /* 0x000fe20000000000 */
.L_x_2:
[----:B------:R-:W5:Y:S01]  /*02b0*/  SHFL.IDX PT, R6, R0, RZ, 0x1f ;  /* 0x00001fff00067589 */ /* 0x000f6200000e0000 */
[----:B------:R-:W-:Y:S01]  /*02c0*/  ELECT P0, URZ, PT ;  /* 0x00000000003f782f */ /* 0x000fe20003800000 */
[----:B------:R-:W-:Y:S01]  /*02d0*/  NOP ;  /* 0x0000000000007918 */ /* 0x000fe20000000000 */
[----:B------:R-:W-:Y:S01]  /*02e0*/  ELECT P1, URZ, PT ;  /* 0x00000000003f782f */ /* 0x000fe20003820000 */
[----:B------:R-:W1:Y:S01]  /*02f0*/  SHFL.IDX PT, R3, R0, RZ, 0x1f ;  /* 0x00001fff00037589 */ /* 0x000e6200000e0000 */
[----:B0-----:R-:W-:Y:S01]  /*0300*/  UMOV UR4, 0x20 ;  /* 0x0000002000047882 */ /* 0x001fe20000000000 */
[----:B------:R-:W-:Y:S01]  /*0310*/  UMOV UR11, 0x80 ;  /* 0x00000080000b7882 */ /* 0x000fe20000000000 */
[----:B------:R-:W-:Y:S01]  /*0320*/  NOP ;  /* 0x0000000000007918 */ /* 0x000fe20000000000 */
[----:B------:R-:W0:Y:S01]  /*0330*/  SHFL.IDX PT, R5, R5, RZ, 0x1f ;  /* 0x00001fff05057589 */ /* 0x000e2200000e0000 */
[C---:B------:R-:W-:Y:S01]  /*0340*/  VIADD R31, R7.reuse, 0xffffffff ;  /* 0xffffffff071f7836 */ /* 0x040fe20000000000 */
[----:B------:R-:W-:Y:S01]  /*0350*/  ULDC.64 UR36, c[0x0][0x208] ;  /* 0x0000820000247ab9 */ /* 0x000fe20000000a00 */
[----:B------:R-:W-:-:S03]  /*0360*/  ISETP.NE.AND P2, PT, R7, RZ, PT ;  /* 0x000000ff0700720c */ /* 0x000fc60003f45270 */
[----:B------:R-:W-:Y:S02]  /*0370*/  ISETP.GE.U32.AND P3, PT, R31, 0x2, PT ;  /* 0x000000021f00780c */ /* 0x000fe40003f66070 */
[----:B-----5:R-:W-:Y:S02]  /*0380*/  ISETP.NE.OR P0, PT, R6, RZ, !P0 ;  /* 0x000000ff0600720c */ /* 0x020fe40004705670 */
[----:B-1----:R-:W-:Y:S02]  /*0390*/  ISETP.NE.OR P1, PT, R3, RZ, !P1 ;  /* 0x000000ff0300720c */ /* 0x002fe40004f25670 */
[----:B------:R-:W-:Y:S02]  /*03a0*/  SHF.R.S32.HI R3, RZ, 0x1f, R2 ;  /* 0x0000001fff037819 */ /* 0x000fe40000011402 */
[----:B0-----:R-:W-:Y:S02]  /*03b0*/  R2UR UR43, R5 ;  /* 0x00000000052b72ca */ /* 0x001fe400000e0000 */
[----:B------:R-:W-:-:S05]  /*03c0*/  LEA.HI R3, R3, R2, RZ, 0x2 ;  /* 0x0000000203037211 */ /* 0x000fca00078f10ff */
[----:B------:R-:W-:Y:S01]  /*03d0*/  VOTEU.ALL UP0, P0 ;  /* 0x00000000003f7886 */ /* 0x000fe20000000000 */
[----:B------:R-:W-:Y:S01]  /*03e0*/  LOP3.LUT R3, R3, 0xfffffffc, RZ, 0xc0, !PT ;  /* 0xfffffffc03037812 */ /* 0x000fe200078ec0ff */
[----:B------:R-:W-:-:S03]  /*03f0*/  VOTEU.ALL UP1, P1 ;  /* 0x00000000003f7886 */ /* 0x000fc60000820000 */
[----:B------:R-:W0:Y:S01]  /*0400*/  @!UP0 S2UR UR7, SR_CgaCtaId ;  /* 0x00000000000789c3 */ /* 0x000e220000008800 */
[----:B------:R-:W-:Y:S01]  /*0410*/  @!UP0 UMOV UR6, 0x400 ;  /* 0x0000040000068882 */ /* 0x000fe20000000000 */
[----:B------:R-:W-:-:S04]  /*0420*/  @!UP0 UIADD3 UR4, -UR4, 0x100000, URZ ;  /* 0x0010000004048890 */ /* 0x000fc8000fffe13f */
[----:B------:R-:W-:Y:S02]  /*0430*/  @!UP0 USHF.L.U32 UR5, UR4, 0xb, URZ ;  /* 0x0000000b04058899 */ /* 0x000fe4000800063f */
[----:B------:R-:W-:Y:S01]  /*0440*/  @!UP0 USHF.L.U32 UR4, UR4, 0x1, URZ ;  /* 0x0000000104048899 */ /* 0x000fe2000800063f */
[----:B------:R-:W-:Y:S01]  /*0450*/  IMAD.IADD R14, R2, 0x1, -R3 ;  /* 0x00000001020e7824 */ /* 0x000fe200078e0a03 */
[----:B------:R-:W-:Y:S01]  /*0460*/  @!UP1 UMOV UR9, 0x400 ;  /* 0x0000040000099882 */ /* 0x000fe20000000000 */
[----:B------:R-:W-:Y:S01]  /*0470*/  VOTEU.ALL UP2, P1 ;  /* 0x00000000003f7886 */ /* 0x000fe20000840000 */
[----:B------:R-:W-:Y:S01]  /*0480*/  VOTEU.ALL UP3, P1 ;  /* 0x00000000003f7886 */ /* 0x000fe20000860000 */
[----:B------:R-:W-:Y:S01]  /*0490*/  VOTEU.ALL UP4, P1 ;  /* 0x00000000003f7886 */ /* 0x000fe20000880000 */
[----:B------:R-:W1:Y:S01]  /*04a0*/  @!UP1 S2UR UR10, SR_CgaCtaId ;  /* 0x00000000000a99c3 */ /* 0x000e620000008800 */
[----:B------:R-:W-:Y:S01]  /*04b0*/  VOTEU.ALL UP5, P1 ;  /* 0x00000000003f7886 */ /* 0x000fe200008a0000 */
[----:B------:R-:W-:-:S04]  /*04c0*/  SHF.R.S32.HI R3, RZ, 0x1f, R4 ;  /* 0x0000001fff037819 */ /* 0x000fc80000011404 */
[----:B------:R-:W-:-:S04]  /*04d0*/  LEA.HI R3, R3, R4, RZ, 0x7 ;  /* 0x0000000403037211 */ /* 0x000fc800078f38ff */
[----:B------:R-:W-:-:S05]  /*04e0*/  LOP3.LUT R3, R3, 0xffffff80, RZ, 0xc0, !PT ;  /* 0xffffff8003037812 */ /* 0x000fca00078ec0ff */
[----:B------:R-:W-:Y:S01]  /*04f0*/  IMAD.IADD R5, R4, 0x1, -R3 ;  /* 0x0000000104057824 */ /* 0x000fe200078e0a03 */
[----:B0-----:R-:W-:Y:S02]  /*0500*/  @!UP0 ULEA UR8, UR7, UR6, 0x18 ;  /* 0x0000000607088291 */ /* 0x001fe4000f8ec03f */
[----:B------:R-:W-:-:S04]  /*0510*/  @!UP1 UIADD3 UR6, -UR11, 0x100000, URZ ;  /* 0x001000000b069890 */ /* 0x000fc8000fffe13f */
[----:B------:R-:W-:Y:S02]  /*0520*/  @!UP1 USHF.L.U32 UR7, UR6, 0xb, URZ ;  /* 0x0000000b06079899 */ /* 0x000fe4000800063f */
[----:B------:R-:W-:Y:S01]  /*0530*/  @!UP1 USHF.L.U32 UR6, UR6, 0x1, URZ ;  /* 0x0000000106069899 */ /* 0x000fe2000800063f */
[----:B------:R-:W-:Y:S01]  /*0540*/  VOTEU.ALL UP0, P0 ;  /* 0x00000000003f7886 */ /* 0x000fe20000000000 */
[----:B-1----:R-:W-:Y:S01]  /*0550*/  @!UP1 ULEA UR9, UR10, UR9, 0x18 ;  /* 0x000000090a099291 */ /* 0x002fe2000f8ec03f */
[----:B------:R-:W-:Y:S02]  /*0560*/  VOTEU.ALL UP1, P0 ;  /* 0x00000000003f7886 */ /* 0x000fe40000020000 */
[----:B------:R-:W-:Y:S01]  /*0570*/  ULDC.64 UR10, c[0x0][0x598] ;  /* 0x00016600000a7ab9 */ /* 0x000fe20000000a00 */
[----:B------:R-:W-:Y:S01]  /*0580*/  ISETP.NE.AND P0, PT, R14, 0x3, PT ;  /* 0x000000030e00780c */ /* 0x000fe20003f05270 */
[----:B------:R-:W0:Y:S02]  /*0590*/  FENCE.VIEW.ASYNC.S ;  /* 0x00000000000073c6 */ /* 0x000e240000000000 */
[----:B0-----:R0:W2:Y:S01]  /*05a0*/  @!UP0 SYNCS.EXCH.64 URZ, [UR8+0x60], UR4 ;  /* 0x00006004083f85b2 */ /* 0x0010a20008000100 */
[----:B------:R-:W-:-:S02]  /*05b0*/  ISETP.NE.U32.AND P1, PT, RZ, UR10, PT ;  /* 0x0000000aff007c0c */ /* 0x000fc4000bf25070 */
[----:B------:R-:W-:Y:S02]  /*05c0*/  ISETP.EQ.OR P0, PT, R14, RZ, !P0 ;  /* 0x000000ff0e00720c */ /* 0x000fe40004702670 */
[----:B------:R-:W-:Y:S02]  /*05d0*/  ISETP.NE.AND.EX P1, PT, RZ, UR11, PT, P1 ;  /* 0x0000000bff007c0c */ /* 0x000fe4000bf25310 */
[----:B------:R-:W-:-:S04]  /*05e0*/  ISETP.EQ.AND P0, PT, R7, RZ, P0 ;  /* 0x000000ff0700720c */ /* 0x000fc80000702270 */
[----:B------:R-:W-:-:S04]  /*05f0*/  SEL R23, RZ, 0x1, !P0 ;  /* 0x00000001ff177807 */ /* 0x000fc80004000000 */
[----:B------:R-:W-:Y:S01]  /*0600*/  SEL R23, R23, 0x2, P3 ;  /* 0x0000000217177807 */ /* 0x000fe20001800000 */
[----:B------:R0:W2:Y:S01]  /*0610*/  @!UP1 SYNCS.EXCH.64 URZ, [UR8+0x68], UR4 ;  /* 0x00006804083f95b2 */ /* 0x0000a20008000100 */
[----:B------:R-:W-:Y:S01]  /*0620*/  NOP ;  /* 0x0000000000007918 */ /* 0x000fe20000000000 */
[----:B------:R0:W2:Y:S01]  /*0630*/  @!UP2 SYNCS.EXCH.64 URZ, [UR9+0x40], UR6 ;  /* 0x00004006093fa5b2 */ /* 0x0000a20008000100 */
[----:B------:R0:W2:Y:S01]  /*0640*/  @!UP3 SYNCS.EXCH.64 URZ, [UR9+0x48], UR6 ;  /* 0x00004806093fb5b2 */ /* 0x0000a20008000100 */
[----:B------:R0:W2:Y:S01]  /*0650*/  @!UP4 SYNCS.EXCH.64 URZ, [UR9+0x50], UR6 ;  /* 0x00005006093fc5b2 */ /* 0x0000a20008000100 */
[----:B------:R0:W2:Y:S01]  /*0660*/  @!UP5 SYNCS.EXCH.64 URZ, [UR9+0x58], UR6 ;  /* 0x00005806093fd5b2 */ /* 0x0000a20008000100 */
[----:B------:R-:W-:Y:S01]  /*0670*/  NOP ;  /* 0x0000000000007918 */ /* 0x000fe20000000000 */
[----:B--234-:R-:W-:Y:S06]  /*0680*/  BAR.SYNC.DEFER_BLOCKING 0x0 ;  /* 0x0000000000007b1d */ /* 0x01cfec0000010000 */
[----:B0-----:R-:W-:Y:S05]  /*0690*/  @!P1 BRA `(.L_x_3) ;  /* 0x00000000001c9947 */ /* 0x001fea0003800000 */
[----:B------:R-:W0:Y:S02]  /*06a0*/  LDC.64 R2, c[0x0][0x598] ;  /* 0x00016600ff027b82 */ /* 0x000e240000000a00 */
[----:B0-----:R-:W2:Y:S02]  /*06b0*/  LDG.E.64 R2, desc[UR36][R2.64] ;  /* 0x0000002402027981 */ /* 0x001ea4000c1e1b00 */
[----:B--2---:R-:W-:-:S04]  /*06c0*/  ISETP.NE.U32.AND P0, PT, R2, RZ, PT ;  /* 0x000000ff0200720c */ /* 0x004fc80003f05070 */
[----:B------:R-:W-:-:S13]  /*06d0*/  ISETP.NE.AND.EX P0, PT, R3, RZ, PT, P0 ;  /* 0x000000ff0300720c */ /* 0x000fda0003f05300 */
[----:B------:R-:W-:Y:S05]  /*06e0*/  @!P0 BRA `(.L_x_3) ;  /* 0x0000000000088947 */ /* 0x000fea0003800000 */
[----:B------:R1:W5:Y:S01]  /*06f0*/  LD.E R56, desc[UR36][R2.64] ;  /* 0x0000002402387980 */ /* 0x000362000c101900 */
[----:B------:R-:W-:Y:S05]  /*0700*/  BRA `(.L_x_4) ;  /* 0x0000000000247947 */ /* 0x000fea0003800000 */
.L_x_3:
[----:B------:R-:W-:Y:S02]  /*0710*/  ULDC.64 UR4, c[0x0][0x588] ;  /* 0x0001620000047ab9 */ /* 0x000fe40000000a00 */
[----:B------:R-:W-:-:S04]  /*0720*/  ISETP.NE.U32.AND P0, PT, RZ, UR4, PT ;  /* 0x00000004ff007c0c */ /* 0x000fc8000bf05070 */
[----:B------:R-:W-:-:S13]  /*0730*/  ISETP.NE.AND.EX P0, PT, RZ, UR5, PT, P0 ;  /* 0x00000005ff007c0c */ /* 0x000fda000bf05300 */
[----:B------:R-:W-:Y:S05]  /*0740*/  @!P0 BRA `(.L_x_5) ;  /* 0x00000000000c8947 */ /* 0x000fea0003800000 */
[----:B------:R-:W0:Y:S02]  /*0750*/  LDC.64 R56, c[0x0][0x588] ;  /* 0x00016200ff387b82 */ /* 0x000e240000000a00 */
[----:B0-----:R0:W5:Y:S01]  /*0760*/  LDG.E R56, desc[UR36][R56.64] ;  /* 0x0000002438387981 */ /* 0x001162000c1e1900 */
[----:B------:R-:W-:Y:S05]  /*0770*/  BRA `(.L_x_4) ;  /* 0x0000000000087947 */ /* 0x000fea0003800000 */
.L_x_5:
[----:B------:R-:W-:Y:S02]  /*0780*/  ULDC UR4, c[0x0][0x580] ;  /* 0x0001600000047ab9 */ /* 0x000fe40000000800 */
[----:B------:R-:W-:-:S07]  /*0790*/  IMAD.U32 R56, RZ, RZ, UR4 ;  /* 0x00000004ff387e24 */ /* 0x000fce000f8e00ff */
.L_x_4:
[----:B------:R-:W-:Y:S02]  /*07a0*/  ULDC.64 UR4, c[0x0][0x5a0] ;  /* 0x0001680000047ab9 */ /* 0x000fe40000000a00 */
[----:B------:R-:W-:-:S04]  /*07b0*/  ISETP.NE.U32.AND P0, PT, RZ, UR4, PT ;  /* 0x00000004ff007c0c */ /* 0x000fc8000bf05070 */
[----:B------:R-:W-:-:S13]  /*07c0*/  ISETP.NE.AND.EX P0, PT, RZ, UR5, PT, P0 ;  /* 0x00000005ff007c0c */ /* 0x000fda000bf05300 */
[----:B------:R-:W-:Y:S05]  /*07d0*/  @!P0 BRA `(.L_x_6) ;  /* 0x00000000001c8947 */ /* 0x000fea0003800000 */
[----:B-1----:R-:W1:Y:S02]  /*07e0*/  LDC.64 R2, c[0x0][0x5a0] ;  /* 0x00016800ff027b82 */ /* 0x002e640000000a00 */
[----:B-1----:R-:W2:Y:S02]  /*07f0*/  LDG.E.64 R2, desc[UR36][R2.64] ;  /* 0x0000002402027981 */ /* 0x002ea4000c1e1b00 */
[----:B--2---:R-:W-:-:S04]  /*0800*/  ISETP.NE.U32.AND P0, PT, R2, RZ, PT ;  /* 0x000000ff0200720c */ /* 0x004fc80003f05070 */
[----:B------:R-:W-:-:S13]  /*0810*/  ISETP.NE.AND.EX P0, PT, R3, RZ, PT, P0 ;  /* 0x000000ff0300720c */ /* 0x000fda0003f05300 */
[----:B------:R-:W-:Y:S05]  /*0820*/  @!P0 BRA `(.L_x_6) ;  /* 0x0000000000088947 */ /* 0x000fea0003800000 */
[----:B0-----:R2:W5:Y:S01]  /*0830*/  LD.E R57, desc[UR36][R2.64] ;  /* 0x0000002402397980 */ /* 0x001562000c101900 */
[----:B------:R-:W-:Y:S05]  /*0840*/  BRA `(.L_x_7) ;  /* 0x0000000000247947 */ /* 0x000fea0003800000 */
.L_x_6:
[----:B------:R-:W-:Y:S02]  /*0850*/  ULDC.64 UR4, c[0x0][0x590] ;  /* 0x0001640000047ab9 */ /* 0x000fe40000000a00 */
[----:B------:R-:W-:-:S04]  /*0860*/  ISETP.NE.U32.AND P0, PT, RZ, UR4, PT ;  /* 0x00000004ff007c0c */ /* 0x000fc8000bf05070 */
[----:B------:R-:W-:-:S13]  /*0870*/  ISETP.NE.AND.EX P0, PT, RZ, UR5, PT, P0 ;  /* 0x00000005ff007c0c */ /* 0x000fda000bf05300 */
[----:B------:R-:W-:Y:S05]  /*0880*/  @!P0 BRA `(.L_x_8) ;  /* 0x00000000000c8947 */ /* 0x000fea0003800000 */
[----:B-1----:R-:W0:Y:S02]  /*0890*/  LDC.64 R2, c[0x0][0x590] ;  /* 0x00016400ff027b82 */ /* 0x002e240000000a00 */
[----:B0-----:R0:W5:Y:S01]  /*08a0*/  LDG.E R57, desc[UR36][R2.64] ;  /* 0x0000002402397981 */ /* 0x001162000c1e1900 */
[----:B------:R-:W-:Y:S05]  /*08b0*/  BRA `(.L_x_7) ;  /* 0x0000000000087947 */ /* 0x000fea0003800000 */
.L_x_8:
[----:B------:R-:W-:Y:S02]  /*08c0*/  ULDC UR4, c[0x0][0x584] ;  /* 0x0001610000047ab9 */ /* 0x000fe40000000800 */
[----:B0-----:R-:W-:-:S07]  /*08d0*/  IMAD.U32 R57, RZ, RZ, UR4 ;  /* 0x00000004ff397e24 */ /* 0x001fce000f8e00ff */
.L_x_7:
[----:B012---:R-:W0:Y:S01]  /*08e0*/  LDC R2, c[0x0][0x65c] ;  /* 0x00019700ff027b82 */ /* 0x007e220000000800 */
[----:B------:R-:W1:Y:S01]  /*08f0*/  S2R R15, SR_CTAID.Y ;  /* 0x00000000000f7919 */ /* 0x000e620000002600 */
[----:B------:R-:W-:Y:S01]  /*0900*/  ULDC UR6, c[0x0][0x28c] ;  /* 0x0000a30000067ab9 */ /* 0x000fe20000000800 */
[----:B------:R-:W-:Y:S01]  /*0910*/  ISETP.NE.AND P0, PT, R7, 0x2, PT ;  /* 0x000000020700780c */ /* 0x000fe20003f05270 */
[----:B------:R-:W-:Y:S01]  /*0920*/  UIADD3 UR6, UR6, 0x3f, URZ ;  /* 0x0000003f06067890 */ /* 0x000fe2000fffe03f */
[----:B------:R-:W2:Y:S01]  /*0930*/  S2R R6, SR_CTAID.X ;  /* 0x0000000000067919 */ /* 0x000ea20000002500 */
[----:B------:R-:W-:Y:S01]  /*0940*/  UMOV UR38, URZ ;  /* 0x0000003f00267c82 */ /* 0x000fe20008000000 */
[----:B------:R-:W-:Y:S01]  /*0950*/  UMOV UR39, URZ ;  /* 0x0000003f00277c82 */ /* 0x000fe20008000000 */
[----:B------:R-:W-:Y:S01]  /*0960*/  USHF.R.S32.HI UR7, URZ, 0x1f, UR6 ;  /* 0x0000001f3f077899 */ /* 0x000fe20008011406 */
[----:B------:R-:W-:-:S03]  /*0970*/  ULDC.64 UR8, c[0x0][0x650] ;  /* 0x0001940000087ab9 */ /* 0x000fc60000000a00 */
[----:B------:R-:W-:-:S04]  /*0980*/  ULEA.HI UR7, UR7, UR6, URZ, 0x6 ;  /* 0x0000000607077291 */ /* 0x000fc8000f8f303f */
[----:B------:R-:W-:Y:S01]  /*0990*/  USHF.R.S32.HI UR40, URZ, 0x6, UR7 ;  /* 0x000000063f287899 */ /* 0x000fe20008011407 */
[----:B0-----:R-:W-:-:S13]  /*09a0*/  ISETP.NE.AND P1, PT, R2, 0x1, PT ;  /* 0x000000010200780c */ /* 0x001fda0003f25270 */
[----:B------:R-:W2:Y:S01]  /*09b0*/  @P1 LDC R17, c[0x0][0x10] ;  /* 0x00000400ff111b82 */ /* 0x000ea20000000800 */
[----:B-1----:R-:W-:Y:S02]  /*09c0*/  @P1 IMAD.MOV.U32 R8, RZ, RZ, R15 ;  /* 0x000000ffff081224 */ /* 0x002fe400078e000f */
[----:B------:R-:W-:Y:S02]  /*09d0*/  @P1 IMAD.MOV.U32 R9, RZ, RZ, RZ ;  /* 0x000000ffff091224 */ /* 0x000fe400078e00ff */
[----:B------:R-:W-:-:S03]  /*09e0*/  @P1 IMAD.MOV.U32 R7, RZ, RZ, RZ ;  /* 0x000000ffff071224 */ /* 0x000fc600078e00ff */
[----:B------:R-:W0:Y:S01]  /*09f0*/  @!P1 LDC R3, c[0x0][0xc] ;  /* 0x00000300ff039b82 */ /* 0x000e220000000800 */
[----:B------:R-:W-:Y:S01]  /*0a00*/  ULDC UR4, c[0x0][0xc] ;  /* 0x0000030000047ab9 */ /* 0x000fe20000000800 */
[----:B------:R-:W-:Y:S02]  /*0a10*/  ULDC UR5, c[0x0][0x10] ;  /* 0x0000040000057ab9 */ /* 0x000fe40000000800 */
[----:B------:R-:W-:-:S04]  /*0a20*/  UIMAD.WIDE.U32 UR4, UR4, UR5, URZ ;  /* 0x00000005040472a5 */ /* 0x000fc8000f8e003f */
[----:B------:R-:W1:Y:S01]  /*0a30*/  LDC R0, c[0x0][0x14] ;  /* 0x00000500ff007b82 */ /* 0x000e620000000800 */
[----:B--2---:R-:W-:-:S04]  /*0a40*/  @P1 IMAD.WIDE.U32 R16, R6, R17, R8 ;  /* 0x0000001106101225 */ /* 0x004fc800078e0008 */
[----:B------:R-:W-:Y:S02]  /*0a50*/  @P1 IMAD.IADD R17, R17, 0x1, R7 ;  /* 0x0000000111111824 */ /* 0x000fe400078e0207 */
[----:B------:R-:W-:Y:S02]  /*0a60*/  IMAD.MOV.U32 R7, RZ, RZ, RZ ;  /* 0x000000ffff077224 */ /* 0x000fe400078e00ff */
[----:B0-----:R-:W-:-:S04]  /*0a70*/  @!P1 IMAD.WIDE.U32 R8, R3, R15, R6 ;  /* 0x0000000f03089225 */ /* 0x001fc800078e0006 */
[----:B------:R-:W-:Y:S02]  /*0a80*/  @!P1 IMAD.MOV.U32 R16, RZ, RZ, R8 ;  /* 0x000000ffff109224 */ /* 0x000fe400078e0008 */
[----:B-1----:R-:W-:-:S04]  /*0a90*/  IMAD.WIDE.U32 R10, R0, UR4, RZ ;  /* 0x00000004000a7c25 */ /* 0x002fc8000f8e00ff */
[----:B------:R-:W-:Y:S01]  /*0aa0*/  IMAD R3, R0, UR5, RZ ;  /* 0x0000000500037c24 */ /* 0x000fe2000f8e02ff */
[----:B------:R0:W-:Y:S01]  /*0ab0*/  STL.64 [R1], R10 ;  /* 0x0000000a01007387 */ /* 0x0001e20000100a00 */
[----:B------:R-:W-:Y:S02]  /*0ac0*/  @!P1 IMAD.MOV.U32 R17, RZ, RZ, R9 ;  /* 0x000000ffff119224 */ /* 0x000fe400078e0009 */
[----:B------:R-:W-:Y:S01]  /*0ad0*/  IMAD.IADD R0, R11, 0x1, R3 ;  /* 0x000000010b007824 */ /* 0x000fe200078e0203 */
[----:B------:R-:W-:Y:S06]  /*0ae0*/  @P0 BRA `(.L_x_9) ;  /* 0x0000000000200947 */ /* 0x000fec0003800000 */
[----:B------:R-:W-:Y:S01]  /*0af0*/  UISETP.GE.U32.AND UP0, UPT, UR40, 0x3, UPT ;  /* 0x000000032800788c */ /* 0x000fe2000bf06070 */
[----:B------:R-:W-:Y:S01]  /*0b00*/  IADD3 R16, P0, R16, R10, RZ ;  /* 0x0000000a10107210 */ /* 0x000fe20007f1e0ff */
[----:B------:R-:W-:Y:S01]  /*0b10*/  UIMAD.WIDE.U32 UR4, UR40, -0x55555555, URZ ;  /* 0xaaaaaaab280478a5 */ /* 0x000fe2000f8e003f */
[----:B------:R-:W-:-:S03]  /*0b20*/  UMOV UR39, URZ ;  /* 0x0000003f00277c82 */ /* 0x000fc60008000000 */
[----:B------:R-:W-:Y:S01]  /*0b30*/  USHF.R.U32.HI UR4, URZ, 0x1, UR5 ;  /* 0x000000013f047899 */ /* 0x000fe20008011605 */
[----:B------:R-:W-:-:S03]  /*0b40*/  IMAD.X R17, R0, 0x1, R17, P0 ;  /* 0x0000000100117824 */ /* 0x000fc600000e0611 */
[----:B------:R-:W-:Y:S02]  /*0b50*/  UIMAD UR38, UR4, -0x3, UR40 ;  /* 0xfffffffd042678a4 */ /* 0x000fe4000f8e0228 */
[----:B------:R-:W-:-:S12]  /*0b60*/  @UP0 ULOP3.LUT UR39, UR4, 0x1, URZ, 0xc0, !UPT ;  /* 0x0000000104270892 */ /* 0x000fd8000f8ec03f */
.L_x_9:
[----:B------:R-:W-:Y:S01]  /*0b70*/  ISETP.GE.U32.AND P0, PT, R16, UR8, PT ;  /* 0x0000000810007c0c */ /* 0x000fe2000bf06070 */
[----:B------:R-:W-:Y:S01]  /*0b80*/  IMAD.MOV.U32 R22, RZ, RZ, -0x1 ;  /* 0xffffffffff167424 */ /* 0x000fe200078e00ff */
[----:B------:R-:W-:Y:S01]  /*0b90*/  PRMT R3, RZ, 0x7610, R3 ;  /* 0x00007610ff037816 */ /* 0x000fe20000000003 */
[----:B------:R-:W-:Y:S01]  /*0ba0*/  IMAD.MOV.U32 R18, RZ, RZ, -0x1 ;  /* 0xffffffffff127424 */ /* 0x000fe200078e00ff */
[----:B------:R-:W-:Y:S01]  /*0bb0*/  ISETP.GE.U32.AND.EX P0, PT, R17, UR9, PT, P0 ;  /* 0x0000000911007c0c */ /* 0x000fe2000bf06100 */
[----:B------:R-:W-:-:S12]  /*0bc0*/  IMAD.MOV.U32 R19, RZ, RZ, -0x1 ;  /* 0xffffffffff137424 */ /* 0x000fd800078e00ff */
[----:B------:R-:W-:Y:S05]  /*0bd0*/  @P0 BRA `(.L_x_10) ;  /* 0x0000000400580947 */ /* 0x000fea0003800000 */
[----:B------:R-:W1:Y:S01]  /*0be0*/  LDC.64 R20, c[0x0][0x628] ;  /* 0x00018a00ff147b82 */ /* 0x000e620000000a00 */
[----:B------:R-:W-:Y:S02]  /*0bf0*/  IMAD.MOV.U32 R8, RZ, RZ, R16 ;  /* 0x000000ffff087224 */ /* 0x000fe400078e0010 */
[----:B------:R-:W-:-:S05]  /*0c00*/  IMAD.MOV.U32 R9, RZ, RZ, R17 ;  /* 0x000000ffff097224 */ /* 0x000fca00078e0011 */
[----:B------:R-:W2:Y:S08]  /*0c10*/  LDC R18, c[0x0][0x630] ;  /* 0x00018c00ff127b82 */ /* 0x000eb00000000800 */
[----:B------:R-:W3:Y:S01]  /*0c20*/  LDC.64 R24, c[0x0][0x620] ;  /* 0x00018800ff187b82 */ /* 0x000ee20000000a00 */
[----:B-1----:R-:W-:-:S04]  /*0c30*/  ISETP.NE.U32.AND P0, PT, R20, RZ, PT ;  /* 0x000000ff1400720c */ /* 0x002fc80003f05070 */
[----:B------:R-:W-:-:S13]  /*0c40*/  ISETP.NE.AND.EX P0, PT, R21, RZ, PT, P0 ;  /* 0x000000ff1500720c */ /* 0x000fda0003f05300 */
[----:B--23--:R-:W-:Y:S05]  /*0c50*/  @!P0 BRA `(.L_x_11) ;  /* 0x0000000000288947 */ /* 0x00cfea0003800000 */
[----:B------:R-:W1:Y:S02]  /*0c60*/  LDC R3, c[0x0][0x634] ;  /* 0x00018d00ff037b82 */ /* 0x000e640000000800 */
[----:B-1----:R-:W-:-:S05]  /*0c70*/  IADD3 R3, P0, R16, R3, RZ ;  /* 0x0000000310037210 */ /* 0x002fca0007f1e0ff */
[----:B------:R-:W-:-:S04]  /*0c80*/  IMAD.X R19, RZ, RZ, R17, P0 ;  /* 0x000000ffff137224 */ /* 0x000fc800000e0611 */
[----:B------:R-:W-:-:S04]  /*0c90*/  IMAD.WIDE.U32 R8, R19, R20, RZ ;  /* 0x0000001413087225 */ /* 0x000fc800078e00ff */
[----:B0-----:R-:W-:-:S04]  /*0ca0*/  IMAD.WIDE.U32 R10, P0, R3, R21, R8 ;  /* 0x00000015030a7225 */ /* 0x001fc80007800008 */
[----:B------:R-:W-:-:S04]  /*0cb0*/  IMAD.WIDE.U32 R8, R3, R20, RZ ;  /* 0x0000001403087225 */ /* 0x000fc800078e00ff */
[----:B------:R-:W-:Y:S01]  /*0cc0*/  IMAD.X R13, RZ, RZ, RZ, P0 ;  /* 0x000000ffff0d7224 */ /* 0x000fe200000e06ff */
[----:B------:R-:W-:Y:S01]  /*0cd0*/  IADD3 RZ, P0, R9, R10, RZ ;  /* 0x0000000a09ff7210 */ /* 0x000fe20007f1e0ff */
[----:B------:R-:W-:-:S04]  /*0ce0*/  IMAD.MOV.U32 R12, RZ, RZ, R11 ;  /* 0x000000ffff0c7224 */ /* 0x000fc800078e000b */
[----:B------:R-:W-:-:S08]  /*0cf0*/  IMAD.WIDE.U32.X R8, R19, R21, R12, P0 ;  /* 0x0000001513087225 */ /* 0x000fd000000e040c */
.L_x_11:
[-CC-:B------:R-:W-:Y:S01]  /*0d00*/  SHF.R.U64 R30, R8, R18.reuse, R9.reuse ;  /* 0x00000012081e7219 */ /* 0x180fe20000001209 */
[----:B------:R-:W1:Y:S01]  /*0d10*/  LDC R12, c[0x0][0x618] ;  /* 0x00018600ff0c7b82 */ /* 0x000e620000000800 */
[----:B------:R-:W-:Y:S01]  /*0d20*/  SHF.R.U32.HI R7, RZ, R18, R9 ;  /* 0x00000012ff077219 */ /* 0x000fe20000011609 */
[----:B------:R-:W-:Y:S01]  /*0d30*/  ULDC UR4, c[0x0][0x150] ;  /* 0x0000540000047ab9 */ /* 0x000fe20000000800 */
[----:B0-----:R-:W-:Y:S02]  /*0d40*/  IADD3 R11, P0, RZ, -R30, RZ ;  /* 0x8000001eff0b7210 */ /* 0x001fe40007f1e0ff */
[----:B------:R-:W-:-:S03]  /*0d50*/  I2FP.F32.U32 R3, R6 ;  /* 0x0000000600037245 */ /* 0x000fc60000201000 */
[----:B------:R-:W0:Y:S01]  /*0d60*/  LDC.64 R26, c[0x0][0x640] ;  /* 0x00019000ff1a7b82 */ /* 0x000e220000000a00 */
[----:B------:R-:W-:Y:S02]  /*0d70*/  IMAD.X R13, RZ, RZ, ~R7, P0 ;  /* 0x000000ffff0d7224 */ /* 0x000fe400000e0e07 */
[----:B------:R-:W-:Y:S01]  /*0d80*/  FMUL R3, R3, UR4 ;  /* 0x0000000403037c20 */ /* 0x000fe20008400000 */
[----:B------:R-:W-:Y:S01]  /*0d90*/  IMAD.WIDE.U32 R8, R11, R24, R16 ;  /* 0x000000180b087225 */ /* 0x000fe200078e0010 */
[----:B------:R-:W-:-:S03]  /*0da0*/  ULDC UR4, c[0x0][0x154] ;  /* 0x0000550000047ab9 */ /* 0x000fc60000000800 */
[----:B------:R-:W-:Y:S01]  /*0db0*/  IMAD R10, R13, R24, RZ ;  /* 0x000000180d0a7224 */ /* 0x000fe200078e02ff */
[----:B------:R-:W2:Y:S01]  /*0dc0*/  LDC R7, c[0x0][0x144] ;  /* 0x00005100ff077b82 */ /* 0x000ea20000000800 */
[----:B------:R-:W3:Y:S02]  /*0dd0*/  F2I.U32.TRUNC.NTZ R3, R3 ;  /* 0x0000000300037305 */ /* 0x000ee4000020f000 */
[----:B------:R-:W-:-:S04]  /*0de0*/  IMAD R11, R11, R25, R10 ;  /* 0x000000190b0b7224 */ /* 0x000fc800078e020a */
[----:B------:R-:W-:Y:S01]  /*0df0*/  IMAD.IADD R9, R9, 0x1, R11 ;  /* 0x0000000109097824 */ /* 0x000fe200078e020b */
[----:B------:R-:W4:Y:S01]  /*0e00*/  LDC R18, c[0x0][0x608] ;  /* 0x00018200ff127b82 */ /* 0x000f220000000800 */
[----:B------:R-:W-:-:S03]  /*0e10*/  IMAD.MOV.U32 R11, RZ, RZ, -0x1 ;  /* 0xffffffffff0b7424 */ /* 0x000fc600078e00ff */
[-C--:B-1----:R-:W-:Y:S02]  /*0e20*/  SHF.R.U64 R22, R8, R12.reuse, R9 ;  /* 0x0000000c08167219 */ /* 0x082fe40000001209 */
[----:B------:R-:W-:Y:S02]  /*0e30*/  I2FP.F32.U32 R8, R15 ;  /* 0x0000000f00087245 */ /* 0x000fe40000201000 */
[----:B------:R-:W1:Y:S01]  /*0e40*/  LDC R24, c[0x0][0x658] ;  /* 0x00019600ff187b82 */ /* 0x000e620000000800 */
[----:B0-----:R-:W-:Y:S01]  /*0e50*/  ISETP.NE.U32.AND P0, PT, R26, RZ, PT ;  /* 0x000000ff1a00720c */ /* 0x001fe20003f05070 */
[----:B---3--:R-:W-:Y:S01]  /*0e60*/  IMAD.MOV R10, RZ, RZ, -R3 ;  /* 0x000000ffff0a7224 */ /* 0x008fe200078e0a03 */
[----:B------:R-:W-:Y:S01]  /*0e70*/  SHF.R.U32.HI R9, RZ, R12, R9 ;  /* 0x0000000cff097219 */ /* 0x000fe20000011609 */
[----:B------:R-:W-:Y:S01]  /*0e80*/  FMUL R8, R8, UR4 ;  /* 0x0000000408087c20 */ /* 0x000fe20008400000 */
[----:B------:R-:W-:-:S03]  /*0e90*/  ISETP.NE.AND.EX P0, PT, R27, RZ, PT, P0 ;  /* 0x000000ff1b00720c */ /* 0x000fc60003f05300 */
[----:B------:R-:W0:Y:S01]  /*0ea0*/  LDC R20, c[0x0][0x148] ;  /* 0x00005200ff147b82 */ /* 0x000e220000000800 */
[----:B--2---:R-:W-:-:S07]  /*0eb0*/  IMAD R3, R7, R10, R6 ;  /* 0x0000000a07037224 */ /* 0x004fce00078e0206 */
[----:B------:R-:W2:Y:S01]  /*0ec0*/  LDC R21, c[0x0][0x600] ;  /* 0x00018000ff157b82 */ /* 0x000ea20000000800 */
[-CC-:B----4-:R-:W-:Y:S02]  /*0ed0*/  SHF.R.U64 R32, R22, R18.reuse, R9.reuse ;  /* 0x0000001216207219 */ /* 0x190fe40000001209 */
[----:B------:R-:W-:Y:S01]  /*0ee0*/  SHF.R.U32.HI R7, RZ, R18, R9 ;  /* 0x00000012ff077219 */ /* 0x000fe20000011609 */
[----:B------:R-:W-:Y:S01]  /*0ef0*/  IMAD.MOV.U32 R9, RZ, RZ, 0x1 ;  /* 0x00000001ff097424 */ /* 0x000fe200078e00ff */
[----:B------:R3:W4:Y:S03]  /*0f00*/  F2I.U32.TRUNC.NTZ R18, R8 ;  /* 0x0000000800127305 */ /* 0x000726000020f000 */
[----:B------:R-:W0:Y:S01]  /*0f10*/  LDC R25, c[0x0][0x648] ;  /* 0x00019200ff197b82 */ /* 0x000e220000000800 */
[-C--:B-1----:R-:W-:Y:S02]  /*0f20*/  SHF.L.U32 R6, R11, R24.reuse, RZ ;  /* 0x000000180b067219 */ /* 0x082fe400000006ff */
[----:B------:R-:W-:-:S02]  /*0f30*/  SHF.R.U64 R34, R32, R24, R7 ;  /* 0x0000001820227219 */ /* 0x000fc40000001207 */
[----:B------:R-:W-:Y:S02]  /*0f40*/  LOP3.LUT R13, RZ, R6, RZ, 0x33, !PT ;  /* 0x00000006ff0d7212 */ /* 0x000fe400078e33ff */
[-C--:B------:R-:W-:Y:S01]  /*0f50*/  SHF.R.U32.HI R7, RZ, R24.reuse, R7 ;  /* 0x00000018ff077219 */ /* 0x080fe20000011607 */
[----:B------:R-:W1:Y:S01]  /*0f60*/  LDC R29, c[0x0][0x638] ;  /* 0x00018e00ff1d7b82 */ /* 0x000e620000000800 */
[----:B------:R-:W-:Y:S01]  /*0f70*/  SHF.L.U32 R12, R9, R24, RZ ;  /* 0x00000018090c7219 */ /* 0x000fe200000006ff */
[----:B------:R-:W-:-:S06]  /*0f80*/  IMAD.MOV.U32 R6, RZ, RZ, R34 ;  /* 0x000000ffff067224 */ /* 0x000fcc00078e0022 */
[----:B------:R-:W0:Y:S01]  /*0f90*/  LDC R28, c[0x0][0x610] ;  /* 0x00018400ff1c7b82 */ /* 0x000e220000000800 */
[----:B---34-:R-:W-:Y:S05]  /*0fa0*/  @!P0 BRA `(.L_x_12) ;  /* 0x0000000000288947 */ /* 0x018fea0003800000 */
[----:B------:R-:W3:Y:S02]  /*0fb0*/  LDC R11, c[0x0][0x64c] ;  /* 0x00019300ff0b7b82 */ /* 0x000ee40000000800 */
[----:B---3--:R-:W-:-:S05]  /*0fc0*/  IADD3 R11, P0, R34, R11, RZ ;  /* 0x0000000b220b7210 */ /* 0x008fca0007f1e0ff */
[----:B------:R-:W-:-:S04]  /*0fd0*/  IMAD.X R19, RZ, RZ, R7, P0 ;  /* 0x000000ffff137224 */ /* 0x000fc800000e0607 */
[----:B------:R-:W-:-:S04]  /*0fe0*/  IMAD.WIDE.U32 R6, R19, R26, RZ ;  /* 0x0000001a13067225 */ /* 0x000fc800078e00ff */
[----:B------:R-:W-:-:S04]  /*0ff0*/  IMAD.WIDE.U32 R8, P0, R11, R27, R6 ;  /* 0x0000001b0b087225 */ /* 0x000fc80007800006 */
[----:B------:R-:W-:-:S04]  /*1000*/  IMAD.WIDE.U32 R6, R11, R26, RZ ;  /* 0x0000001a0b067225 */ /* 0x000fc800078e00ff */
[----:B------:R-:W-:Y:S01]  /*1010*/  IMAD.X R11, RZ, RZ, RZ, P0 ;  /* 0x000000ffff0b7224 */ /* 0x000fe200000e06ff */
[----:B------:R-:W-:Y:S01]  /*1020*/  IADD3 RZ, P0, R7, R8, RZ ;  /* 0x0000000807ff7210 */ /* 0x000fe20007f1e0ff */
[----:B------:R-:W-:-:S04]  /*1030*/  IMAD.MOV.U32 R10, RZ, RZ, R9 ;  /* 0x000000ffff0a7224 */ /* 0x000fc800078e0009 */
[----:B------:R-:W-:-:S08]  /*1040*/  IMAD.WIDE.U32.X R6, R19, R27, R10, P0 ;  /* 0x0000001b13067225 */ /* 0x000fd000000e040a */
.L_x_12:
[----:B0-----:R-:W-:Y:S01]  /*1050*/  SHF.R.U64 R6, R6, R25, R7 ;  /* 0x0000001906067219 */ /* 0x001fe20000001207 */
[----:B--2---:R-:W-:Y:S01]  /*1060*/  VIADD R7, R21, 0xffffffff ;  /* 0xffffffff15077836 */ /* 0x004fe20000000000 */
[----:B------:R-:W-:Y:S01]  /*1070*/  LOP3.LUT R13, R32, R13, RZ, 0xc0, !PT ;  /* 0x0000000d200d7212 */ /* 0x000fe200078ec0ff */
[----:B------:R-:W-:Y:S02]  /*1080*/  IMAD.MOV R18, RZ, RZ, -R18 ;  /* 0x000000ffff127224 */ /* 0x000fe400078e0a12 */
[----:B------:R-:W-:Y:S01]  /*1090*/  IMAD.MOV R8, RZ, RZ, -R6 ;  /* 0x000000ffff087224 */ /* 0x000fe200078e0a06 */
[----:B------:R-:W-:Y:S01]  /*10a0*/  LOP3.LUT R7, R22, R7, RZ, 0xc0, !PT ;  /* 0x0000000716077212 */ /* 0x000fe200078ec0ff */
[----:B------:R-:W-:Y:S02]  /*10b0*/  IMAD R12, R12, R6, R13 ;  /* 0x000000060c0c7224 */ /* 0x000fe400078e020d */
[----:B------:R-:W-:Y:S02]  /*10c0*/  @P1 IMAD R3, R20, R18, R15 ;  /* 0x0000001214031224 */ /* 0x000fe400078e020f */
[----:B-1----:R-:W-:-:S02]  /*10d0*/  IMAD R6, R8, R29, R34 ;  /* 0x0000001d08067224 */ /* 0x002fc400078e0222 */
[----:B------:R-:W-:Y:S02]  /*10e0*/  IMAD R22, R12, R28, R3 ;  /* 0x0000001c0c167224 */ /* 0x000fe400078e0203 */
[----:B------:R-:W-:Y:S02]  /*10f0*/  IMAD R7, R6, R21, R7 ;  /* 0x0000001506077224 */ /* 0x000fe400078e0207 */
[----:B------:R-:W-:Y:S02]  /*1100*/  IMAD.MOV.U32 R3, RZ, RZ, 0x1 ;  /* 0x00000001ff037424 */ /* 0x000fe400078e00ff */
[----:B------:R-:W-:Y:S01]  /*1110*/  IMAD.MOV.U32 R19, RZ, RZ, R30 ;  /* 0x000000ffff137224 */ /* 0x000fe200078e001e */
[----:B------:R-:W-:Y:S02]  /*1120*/  SEL R18, R7, R22, !P1 ;  /* 0x0000001607127207 */ /* 0x000fe40004800000 */
[----:B------:R-:W-:-:S07]  /*1130*/  SEL R22, R22, R7, !P1 ;  /* 0x0000000716167207 */ /* 0x000fce0004800000 */
.L_x_10:
[----:B------:R-:W-:Y:S05]  /*1140*/  @!P2 BRA `(.L_x_13) ;  /* 0x0000003800c8a947 */ /* 0x000fea0003800000 */
[----:B------:R-:W-:-:S13]  /*1150*/  ISETP.GT.U32.AND P0, PT, R31, 0x1, PT ;  /* 0x000000011f00780c */ /* 0x000fda0003f04070 */
[----:B------:R-:W-:Y:S05]  /*1160*/  @P0 EXIT ;  /* 0x000000000000094d */ /* 0x000fea0003800000 */
.L_x_14:
[----:B------:R-:W-:-:S08]  /*1170*/  NOP ;  /* 0x0000000000007918 */ /* 0x000fd00000000000 */
[----:B------:R-:W1:Y:S02]  /*1180*/  USETMAXREG.TRY_ALLOC.CTAPOOL UP0, 0xe8 ;  /* 0x000000e8000079c8 */ /* 0x000e640008000600 */
[----:B-1----:R-:W-:-:S13]  /*1190*/  PLOP3.LUT P0, PT, PT, PT, UP0, 0x80, 0x0 ;  /* 0x000000000000781c */ /* 0x002fda0003f0f008 */
[----:B------:R-:W-:Y:S05]  /*11a0*/  @!P0 BRA `(.L_x_14) ;  /* 0xfffffffc00f08947 */ /* 0x000fea000383ffff */
[----:B------:R-:W-:-:S13]  /*11b0*/  LOP3.LUT P0, RZ, R3, 0xff, RZ, 0xc0, !PT ;  /* 0x000000ff03ff7812 */ /* 0x000fda000780c0ff */
[----:B------:R-:W-:Y:S05]  /*11c0*/  @!P0 EXIT ;  /* 0x000000000000894d */ /* 0x000fea0003800000 */
[----:B------:R-:W2:Y:S01]  /*11d0*/  LDL.64 R8, [R1] ;  /* 0x0000000001087983 */ /* 0x000ea20000100a00 */
[----:B------:R-:W-:Y:S01]  /*11e0*/  SHF.R.S32.HI R4, RZ, 0x1f, R5 ;  /* 0x0000001fff047819 */ /* 0x000fe20000011405 */
[----:B------:R-:W1:Y:S01]  /*11f0*/  S2UR UR4, SR_CgaCtaId ;  /* 0x00000000000479c3 */ /* 0x000e620000008800 */
[----:B------:R-:W-:Y:S01]  /*1200*/  UMOV UR41, 0x400 ;  /* 0x0000040000297882 */ /* 0x000fe20000000000 */
[----:B------:R-:W-:Y:S01]  /*1210*/  UISETP.LT.AND UP0, UPT, UR40, 0x1, UPT ;  /* 0x000000012800788c */ /* 0x000fe2000bf01270 */
[CC--:B------:R-:W-:Y:S01]  /*1220*/  LEA.HI R3, R4.reuse, R5.reuse, RZ, 0x2 ;  /* 0x0000000504037211 */ /* 0x0c0fe200078f10ff */
[----:B------:R-:W-:Y:S01]  /*1230*/  UIADD3 UR5, UR43, -0x1, URZ ;  /* 0xffffffff2b057890 */ /* 0x000fe2000fffe03f */
[----:B------:R-:W-:Y:S01]  /*1240*/  LEA.HI R4, R4, R5, RZ, 0x5 ;  /* 0x0000000504047211 */ /* 0x000fe200078f28ff */
[----:B------:R-:W-:Y:S01]  /*1250*/  USEL UR42, UR40, 0x1, UP0 ;  /* 0x00000001282a7887 */ /* 0x000fe20008000000 */
[--C-:B------:R-:W-:Y:S01]  /*1260*/  SHF.R.S32.HI R58, RZ, 0x2, R3.reuse ;  /* 0x00000002ff3a7819 */ /* 0x100fe20000011403 */
[----:B------:R-:W3:Y:S01]  /*1270*/  LDC R64, c[0x0][0x658] ;  /* 0x00019600ff407b82 */ /* 0x000ee20000000800 */
[----:B------:R-:W-:Y:S01]  /*1280*/  SHF.R.S32.HI R7, RZ, 0x1f, R3 ;  /* 0x0000001fff077819 */ /* 0x000fe20000011403 */
[----:B------:R-:W-:Y:S01]  /*1290*/  UISETP.NE.AND UP0, UPT, UR5, URZ, UPT ;  /* 0x0000003f0500728c */ /* 0x000fe2000bf05270 */
[----:B------:R-:W-:Y:S01]  /*12a0*/  LOP3.LUT R6, R3, 0xfffffffc, RZ, 0xc0, !PT ;  /* 0xfffffffc03067812 */ /* 0x000fe200078ec0ff */
[----:B------:R-:W-:Y:S01]  /*12b0*/  ULDC UR8, c[0x0][0x284] ;  /* 0x0000a10000087ab9 */ /* 0x000fe20000000800 */
[----:B------:R-:W-:Y:S01]  /*12c0*/  LEA.HI R7, R7, R58, RZ, 0x3 ;  /* 0x0000003a07077211 */ /* 0x000fe200078f18ff */
[----:B------:R-:W-:Y:S01]  /*12d0*/  USEL UR7, URZ, 0x1, UP0 ;  /* 0x000000013f077887 */ /* 0x000fe20008000000 */
[----:B------:R-:W-:Y:S01]  /*12e0*/  SHF.R.S32.HI R3, RZ, 0x5, R4 ;  /* 0x00000005ff037819 */ /* 0x000fe20000011404 */
[----:B------:R-:W4:Y:S01]  /*12f0*/  LDC.64 R62, c[0x0][0x5c8] ;  /* 0x00017200ff3e7b82 */ /* 0x000f220000000a00 */
[----:B------:R-:W-:Y:S01]  /*1300*/  LOP3.LUT R7, R7, 0xfffffff8, RZ, 0xc0, !PT ;  /* 0xfffffff807077812 */ /* 0x000fe200078ec0ff */
[----:B------:R-:W-:Y:S01]  /*1310*/  IMAD.IADD R6, R5, 0x1, -R6 ;  /* 0x0000000105067824 */ /* 0x000fe200078e0a06 */
[----:B------:R-:W-:Y:S01]  /*1320*/  LOP3.LUT R72, R23, 0x1, RZ, 0xfc, !PT ;  /* 0x0000000117487812 */ /* 0x000fe200078efcff */
[----:B------:R-:W-:Y:S01]  /*1330*/  IMAD.MOV.U32 R5, RZ, RZ, 0x1 ;  /* 0x00000001ff057424 */ /* 0x000fe200078e00ff */
[----:B------:R-:W-:Y:S01]  /*1340*/  USHF.L.U32 UR47, UR40, 0x1, URZ ;  /* 0x00000001282f7899 */ /* 0x000fe2000800063f */
[----:B------:R-:W-:Y:S01]  /*1350*/  IMAD.IADD R58, R58, 0x1, -R7 ;  /* 0x000000013a3a7824 */ /* 0x000fe200078e0a07 */
[----:B------:R-:W-:Y:S01]  /*1360*/  UIADD3 UR42, -UR42, UR40, URZ ;  /* 0x000000282a2a7290 */ /* 0x000fe2000fffe13f */
[----:B------:R-:W0:Y:S01]  /*1370*/  LDC R65, c[0x0][0x288] ;  /* 0x0000a200ff417b82 */ /* 0x000e220000000800 */
[----:B-1----:R-:W-:Y:S01]  /*1380*/  ULEA UR41, UR4, UR41, 0x18 ;  /* 0x0000002904297291 */ /* 0x002fe2000f8ec03f */
[C-C-:B------:R-:W-:Y:S01]  /*1390*/  IMAD R69, R3.reuse, -0x10, -R58.reuse ;  /* 0xfffffff003457824 */ /* 0x140fe200078e0a3a */
[--C-:B------:R-:W-:Y:S01]  /*13a0*/  SHF.R.S32.HI R59, RZ, 0x1f, R58.reuse ;  /* 0x0000001fff3b7819 */ /* 0x100fe2000001143a */
[----:B------:R-:W-:Y:S01]  /*13b0*/  USHF.L.U32 UR4, UR5, 0x3, URZ ;  /* 0x0000000305047899 */ /* 0x000fe2000800063f */
[----:B------:R-:W-:Y:S01]  /*13c0*/  IMAD.SHL.U32 R60, R6, 0x2, RZ ;  /* 0x00000002063c7824 */ /* 0x000fe200078e00ff */
[----:B------:R-:W-:Y:S01]  /*13d0*/  UIADD3 UR5, UR41, 0x100, URZ ;  /* 0x0000010029057890 */ /* 0x000fe2000fffe03f */
[----:B------:R-:W-:Y:S01]  /*13e0*/  IMAD.U32 R73, RZ, RZ, UR7 ;  /* 0x00000007ff497e24 */ /* 0x000fe2000f8e00ff */
[----:B------:R-:W1:Y:S01]  /*13f0*/  LDC R67, c[0x0][0x600] ;  /* 0x00018000ff437b82 */ /* 0x000e620000000800 */
[----:B------:R-:W-:Y:S01]  /*1400*/  IMAD.WIDE R58, R3, 0x10, R58 ;  /* 0x00000010033a7825 */ /* 0x000fe200078e023a */
[----:B------:R-:W-:Y:S01]  /*1410*/  UIADD3 UR6, UR41, 0xc100, URZ ;  /* 0x0000c10029067890 */ /* 0x000fe2000fffe03f */
[----:B------:R-:W-:Y:S01]  /*1420*/  SHF.R.S32.HI R61, RZ, 0x1f, R60 ;  /* 0x0000001fff3d7819 */ /* 0x000fe2000001143c */
[----:B------:R-:W-:Y:S01]  /*1430*/  USHF.R.U32.HI UR5, URZ, 0x4, UR5 ;  /* 0x000000043f057899 */ /* 0x000fe20008011605 */
[----:B------:R-:W-:Y:S01]  /*1440*/  IMAD.MOV.U32 R3, RZ, RZ, -0x1 ;  /* 0xffffffffff037424 */ /* 0x000fe200078e00ff */
[----:B------:R-:W-:Y:S01]  /*1450*/  USHF.R.U32.HI UR6, URZ, 0x4, UR6 ;  /* 0x000000043f067899 */ /* 0x000fe20008011606 */
[----:B------:R-:W-:Y:S01]  /*1460*/  VIADD R69, R69, UR8 ;  /* 0x0000000845457c36 */ /* 0x000fe20008000000 */
[----:B------:R-:W-:Y:S01]  /*1470*/  UIADD3 UR48, UR41, 0x40, URZ ;  /* 0x0000004029307890 */ /* 0x000fe2000fffe03f */
[C---:B----4-:R-:W-:Y:S01]  /*1480*/  SHF.L.U64.HI R63, R62.reuse, 0x3, R63 ;  /* 0x000000033e3f7819 */ /* 0x050fe2000001023f */
[----:B------:R-:W-:Y:S01]  /*1490*/  ULOP3.LUT UR4, UR4, 0x8, URZ, 0xc0, !UPT ;  /* 0x0000000804047892 */ /* 0x000fe2000f8ec03f */
[-C--:B---3--:R-:W-:Y:S01]  /*14a0*/  SHF.L.U32 R3, R3, R64.reuse, RZ ;  /* 0x0000004003037219 */ /* 0x088fe200000006ff */
[----:B------:R-:W-:Y:S01]  /*14b0*/  ULOP3.LUT UR5, UR5, 0x3fff, URZ, 0xc0, !UPT ;  /* 0x00003fff05057892 */ /* 0x000fe2000f8ec03f */
[----:B------:R-:W-:Y:S01]  /*14c0*/  SHF.L.U32 R64, R5, R64, RZ ;  /* 0x0000004005407219 */ /* 0x000fe200000006ff */
[----:B------:R-:W-:Y:S01]  /*14d0*/  ULOP3.LUT UR6, UR6, 0x3fff, URZ, 0xc0, !UPT ;  /* 0x00003fff06067892 */ /* 0x000fe2000f8ec03f */
[----:B------:R-:W-:Y:S01]  /*14e0*/  IMAD.SHL.U32 R62, R62, 0x8, RZ ;  /* 0x000000083e3e7824 */ /* 0x000fe200078e00ff */
[----:B------:R-:W-:Y:S01]  /*14f0*/  LOP3.LUT R68, RZ, R3, RZ, 0x33, !PT ;  /* 0x00000003ff447212 */ /* 0x000fe200078e33ff */
[----:B0-----:R-:W-:Y:S01]  /*1500*/  IMAD R65, R6, -0x2, R65 ;  /* 0xfffffffe06417824 */ /* 0x001fe200078e0241 */
[----:B------:R-:W-:-:S02]  /*1510*/  ULEA UR43, UR43, UR48, 0x3 ;  /* 0x000000302b2b7291 */ /* 0x000fc4000f8e183f */
[----:B------:R-:W-:Y:S02]  /*1520*/  ULOP3.LUT UR49, UR4, 0x8, URZ, 0x3c, !UPT ;  /* 0x0000000804317892 */ /* 0x000fe4000f8e3c3f */
[----:B------:R-:W-:Y:S01]  /*1530*/  ULOP3.LUT UR44, UR4, 0x18, URZ, 0x3c, !UPT ;  /* 0x00000018042c7892 */ /* 0x000fe2000f8e3c3f */
[----:B-1----:R-:W-:Y:S01]  /*1540*/  VIADD R67, R67, 0xffffffff ;  /* 0xffffffff43437836 */ /* 0x002fe20000000000 */
[----:B------:R-:W-:Y:S02]  /*1550*/  ULOP3.LUT UR45, UR5, 0x10000, URZ, 0xfc, !UPT ;  /* 0x00010000052d7892 */ /* 0x000fe4000f8efc3f */
[----:B------:R-:W-:Y:S01]  /*1560*/  ULOP3.LUT UR46, UR6, 0x10000, URZ, 0xfc, !UPT ;  /* 0x00010000062e7892 */ /* 0x000fe2000f8efc3f */
[----:B--2---:R-:W-:-:S11]  /*1570*/  SHF.L.U64.HI R66, R8, 0x1, R0 ;  /* 0x0000000108427819 */ /* 0x004fd60000010200 */
.L_x_98:
[----:B------:R-:W-:-:S04]  /*1580*/  SHF.L.U32 R0, R73, 0x1f, RZ ;  /* 0x0000001f49007819 */ /* 0x000fc800000006ff */
[----:B------:R-:W0:Y:S02]  /*1590*/  SYNCS.PHASECHK.TRANS64.TRYWAIT P0, [UR43+-0x8], R0 ;  /* 0xfffff800ff0075a7 */ /* 0x000e24000800016b */
[----:B01--4-:R-:W-:Y:S05]  /*15a0*/  @!P0 BRA `(.L_x_15) ;  /* 0x00000044009c8947 */ /* 0x013fea0003800000 */
.L_x_119:
[----:B------:R-:W-:Y:S02]  /*15b0*/  ULDC UR4, c[0x0][0x28c] ;  /* 0x0000a30000047ab9 */ /* 0x000fe40000000800 */
[----:B------:R-:W-:-:S13]  /*15c0*/  ISETP.LT.AND P0, PT, RZ, UR4, PT ;  /* 0x00000004ff007c0c */ /* 0x000fda000bf01270 */
[----:B------:R-:W-:Y:S05]  /*15d0*/  @P0 BRA `(.L_x_16) ;  /* 0x0000000000400947 */ /* 0x000fea0003800000 */
[----:B0-----:R-:W-:Y:S01]  /*15e0*/  MOV R0, 0x0 ;  /* 0x0000000000007802 */ /* 0x001fe20000000f00 */
[----:B------:R-:W-:Y:S01]  /*15f0*/  ULDC.64 UR4, c[0x4][0x68] ;  /* 0x01001a0000047ab9 */ /* 0x000fe20000000a00 */
[----:B------:R-:W-:Y:S01]  /*1600*/  ULDC.64 UR6, c[0x4][0x8] ;  /* 0x0100020000067ab9 */ /* 0x000fe20000000a00 */
[----:B------:R-:W-:Y:S01]  /*1610*/  IMAD.U32 R4, RZ, RZ, UR4 ;  /* 0x00000004ff047e24 */ /* 0x000fe2000f8e00ff */
[----:B------:R0:W1:Y:S01]  /*1620*/  LDC.64 R14, c[0x4][R0] ;  /* 0x01000000000e7b82 */ /* 0x0000620000000a00 */
[----:B------:R-:W-:Y:S01]  /*1630*/  IMAD.U32 R5, RZ, RZ, UR5 ;  /* 0x00000005ff057e24 */ /* 0x000fe2000f8e00ff */
[----:B------:R-:W-:Y:S01]  /*1640*/  ULDC.64 UR4, c[0x4][0x70] ;  /* 0x01001c0000047ab9 */ /* 0x000fe20000000a00 */
[----:B------:R-:W-:Y:S02]  /*1650*/  IMAD.U32 R10, RZ, RZ, UR6 ;  /* 0x00000006ff0a7e24 */ /* 0x000fe4000f8e00ff */
[----:B------:R-:W-:Y:S02]  /*1660*/  IMAD.U32 R6, RZ, RZ, UR4 ;  /* 0x00000004ff067e24 */ /* 0x000fe4000f8e00ff */
[----:B------:R-:W-:-:S02]  /*1670*/  IMAD.U32 R7, RZ, RZ, UR5 ;  /* 0x00000005ff077e24 */ /* 0x000fc4000f8e00ff */
[----:B------:R-:W-:Y:S02]  /*1680*/  IMAD.U32 R11, RZ, RZ, UR7 ;  /* 0x00000007ff0b7e24 */ /* 0x000fe4000f8e00ff */
[----:B------:R-:W-:Y:S02]  /*1690*/  IMAD.MOV.U32 R8, RZ, RZ, 0x1e1 ;  /* 0x000001e1ff087424 */ /* 0x000fe400078e00ff */
[----:B------:R-:W-:Y:S02]  /*16a0*/  IMAD.MOV.U32 R12, RZ, RZ, 0x1 ;  /* 0x00000001ff0c7424 */ /* 0x000fe400078e00ff */
[----:B0-----:R-:W-:-:S07]  /*16b0*/  IMAD.MOV.U32 R13, RZ, RZ, RZ ;  /* 0x000000ffff0d7224 */ /* 0x001fce00078e00ff */
[----:B------:R-:W-:-:S07]  /*16c0*/  LEPC R20, `(.L_x_16) ;  /* 0x000000001014794e */ /* 0x000fce0000000000 */
[----:B-1---5:R-:W-:Y:S05]  /*16d0*/  CALL.ABS.NOINC R14 ;  /* 0x000000000e007343 */ /* 0x022fea0003c00000 */
.L_x_16:
[----:B------:R-:W-:-:S13]  /*16e0*/  ISETP.NE.AND P0, PT, R72, 0x3, PT ;  /* 0x000000034800780c */ /* 0x000fda0003f05270 */
[----:B------:R-:W-:Y:S05]  /*16f0*/  @!P0 BRA `(.L_x_17) ;  /* 0x0000000000048947 */ /* 0x000fea0003800000 */
[----:B------:R-:W-:Y:S01]  /*1700*/  BPT.TRAP 0x1 ;  /* 0x000000040000795c */ /* 0x000fe20000300000 */
.L_x_17:
[----:B0-----:R-:W-:Y:S02]  /*1710*/  IMAD.U32 R3, RZ, RZ, UR38 ;  /* 0x00000026ff037e24 */ /* 0x001fe4000f8e00ff */
[----:B------:R-:W-:-:S03]  /*1720*/  IMAD.U32 R0, RZ, RZ, UR39 ;  /* 0x00000027ff007e24 */ /* 0x000fc6000f8e00ff */
[----:B------:R-:W-:Y:S02]  /*1730*/  LEA R3, R3, UR41, 0x3 ;  /* 0x0000002903037c11 */ /* 0x000fe4000f8e18ff */
[----:B------:R-:W-:-:S04]  /*1740*/  SHF.L.U32 R0, R0, 0x1f, RZ ;  /* 0x0000001f00007819 */ /* 0x000fc800000006ff */
[----:B------:R0:W1:Y:S01]  /*1750*/  SYNCS.PHASECHK.TRANS64.TRYWAIT P1, [R3+URZ], R0 ;  /* 0x00000000030075a7 */ /* 0x000062000802017f */
[----:B------:R-:W-:Y:S05]  /*1760*/  @!P0 BRA `(.L_x_18) ;  /* 0x0000000000048947 */ /* 0x000fea0003800000 */
[----:B------:R-:W-:Y:S01]  /*1770*/  BPT.TRAP 0x1 ;  /* 0x000000040000795c */ /* 0x000fe20000300000 */
.L_x_18:
[----:B-1----:R-:W-:Y:S05]  /*1780*/  @P1 BRA `(.L_x_19) ;  /* 0x0000000000081947 */ /* 0x002fea0003800000 */
[----:B------:R-:W1:Y:S02]  /*1790*/  SYNCS.PHASECHK.TRANS64.TRYWAIT P1, [R3+URZ], R0 ;  /* 0x00000000030075a7 */ /* 0x000e64000802017f */
[----:B-1----:R-:W-:Y:S05]  /*17a0*/  @!P1 BRA `(.L_x_20) ;  /* 0x0000004400349947 */ /* 0x002fea0003800000 */
.L_x_19:
[----:B------:R-:W-:Y:S05]  /*17b0*/  WARPSYNC.ALL ;  /* 0x0000000000007948 */ /* 0x000fea0003800000 */
[----:B------:R-:W-:Y:S01]  /*17c0*/  ULEA UR8, UR38, UR45, 0xa ;  /* 0x0000002d26087291 */ /* 0x000fe2000f8e503f */
[----:B------:R-:W-:Y:S01]  /*17d0*/  WARPGROUP.ARRIVE ;  /* 0x00000000000079c5 */ /* 0x000fe20000000000 */
[----:B------:R-:W-:Y:S01]  /*17e0*/  ULEA UR9, UR38, UR46, 0xa ;  /* 0x0000002e26097291 */ /* 0x000fe2000f8e503f */
[----:B01----:R-:W-:Y:S01]  /*17f0*/  IMAD.U32 R0, RZ, RZ, UR42 ;  /* 0x0000002aff007e24 */ /* 0x003fe2000f8e00ff */
[----:B------:R-:W-:Y:S01]  /*1800*/  UMOV UR5, 0x40000040 ;  /* 0x4000004000057882 */ /* 0x000fe20000000000 */
[----:B------:R-:W-:-:S02]  /*1810*/  UMOV UR7, 0x40000040 ;  /* 0x4000004000077882 */ /* 0x000fc40000000000 */
[----:B------:R-:W-:Y:S01]  /*1820*/  UMOV UR4, UR8 ;  /* 0x0000000800047c82 */ /* 0x000fe20008000000 */
[----:B------:R-:W-:Y:S01]  /*1830*/  ISETP.GE.AND P1, PT, R0, 0x1, PT ;  /* 0x000000010000780c */ /* 0x000fe20003f26270 */
[----:B------:R-:W-:Y:S02]  /*1840*/  UMOV UR6, UR9 ;  /* 0x0000000900067c82 */ /* 0x000fe40008000000 */
[----:B------:R-:W-:Y:S01]  /*1850*/  HGMMA.64x64x8.F32.TF32 R24, gdesc[UR4], RZ, !UPT, gsb0 ;  /* 0x04e00000041879f0 */ /* 0x000fe2000c0028ff */
[----:B------:R-:W-:Y:S02]  /*1860*/  UIADD3 UR4, UR8, 0x2, URZ ;  /* 0x0000000208047890 */ /* 0x000fe4000fffe03f */
[----:B------:R-:W-:Y:S01]  /*1870*/  UIADD3 UR6, UR9, 0x2, URZ ;  /* 0x0000000209067890 */ /* 0x000fe2000fffe03f */
[----:B------:R-:W-:Y:S01]  /*1880*/  UMOV UR5, 0x40000040 ;  /* 0x4000004000057882 */ /* 0x000fe20000000000 */
[----:B------:R-:W-:Y:S01]  /*1890*/  UMOV UR7, 0x40000040 ;  /* 0x4000004000077882 */ /* 0x000fe20000000000 */
[----:B------:R-:W-:-:S02]  /*18a0*/  WARPGROUP.DEPBAR.LE gsb0, 0x0 ;  /* 0x00008000000079c5 */ /* 0x000fc40000010000 */
[----:B------:R-:W-:-:S06]  /*18b0*/  WARPGROUP.ARRIVE ;  /* 0x00000000000079c5 */ /* 0x000fcc0000000000 */
[----:B------:R-:W-:Y:S01]  /*18c0*/  HGMMA.64x64x8.F32.TF32 R24, gdesc[UR4], R24, gsb0 ;  /* 0x04e00000041879f0 */ /* 0x000fe20008002818 */
[----:B------:R-:W-:Y:S02]  /*18d0*/  UIADD3 UR4, UR8, 0x4, URZ ;  /* 0x0000000408047890 */ /* 0x000fe4000fffe03f */
[----:B------:R-:W-:Y:S01]  /*18e0*/  UIADD3 UR6, UR9, 0x4, URZ ;  /* 0x0000000409067890 */ /* 0x000fe2000fffe03f */
[----:B------:R-:W-:Y:S01]  /*18f0*/  UMOV UR5, 0x40000040 ;  /* 0x4000004000057882 */ /* 0x000fe20000000000 */
[----:B------:R-:W-:Y:S01]  /*1900*/  UMOV UR7, 0x40000040 ;  /* 0x4000004000077882 */ /* 0x000fe20000000000 */
[----:B------:R-:W-:Y:S02]  /*1910*/  WARPGROUP.DEPBAR.LE gsb0, 0x0 ;  /* 0x00008000000079c5 */ /* 0x000fe40000010000 */
        /* <DEDUP_REMOVED lines=36> */
[----:B------:R-:W-:Y:S03]  /*1b60*/  HGMMA.64x64x8.F32.TF32 R24, gdesc[UR4], R24, gsb0 ;  /* 0x04e00000041879f0 */ /* 0x000fe60008002818 */
[----:B------:R-:W-:Y:S02]  /*1b70*/  WARPGROUP.DEPBAR.LE gsb0, 0x0 ;  /* 0x00008000000079c5 */ /* 0x000fe40000010000 */
[----:B------:R-:W-:Y:S05]  /*1b80*/  @!P1 BRA `(.L_x_21) ;  /* 0x0000000400809947 */ /* 0x000fea0003800000 */
[----:B------:R-:W-:Y:S01]  /*1b90*/  UIADD3 UR8, UR38, 0x1, URZ ;  /* 0x0000000126087890 */ /* 0x000fe2000fffe03f */
[----:B------:R-:W-:Y:S01]  /*1ba0*/  IMAD.U32 R0, RZ, RZ, UR42 ;  /* 0x0000002aff007e24 */ /* 0x000fe2000f8e00ff */
[----:B------:R-:W-:Y:S02]  /*1bb0*/  UMOV UR9, UR38 ;  /* 0x0000002600097c82 */ /* 0x000fe40008000000 */
[----:B------:R-:W-:-:S04]  /*1bc0*/  UISETP.NE.AND UP0, UPT, UR8, 0x3, UPT ;  /* 0x000000030800788c */ /* 0x000fc8000bf05270 */
[----:B------:R-:W-:Y:S02]  /*1bd0*/  USEL UR4, URZ, 0x1, UP0 ;  /* 0x000000013f047887 */ /* 0x000fe40008000000 */
[----:B------:R-:W-:Y:S02]  /*1be0*/  USEL UR8, UR8, URZ, UP0 ;  /* 0x0000003f08087287 */ /* 0x000fe40008000000 */
[----:B------:R-:W-:-:S06]  /*1bf0*/  ULOP3.LUT UR4, UR39, UR4, URZ, 0x3c, !UPT ;  /* 0x0000000427047292 */ /* 0x000fcc000f8e3c3f */
[----:B------:R-:W-:-:S07]  /*1c00*/  IMAD.U32 R5, RZ, RZ, UR4 ;  /* 0x00000004ff057e24 */ /* 0x000fce000f8e00ff */
.L_x_28:
[----:B01----:R-:W-:Y:S05]  /*1c10*/  @!P0 BRA `(.L_x_22) ;  /* 0x0000000000048947 */ /* 0x003fea0003800000 */
[----:B------:R-:W-:Y:S01]  /*1c20*/  BPT.TRAP 0x1 ;  /* 0x000000040000795c */ /* 0x000fe20000300000 */
.L_x_22:
[----:B------:R-:W-:Y:S01]  /*1c30*/  ULEA UR4, UR8, UR41, 0x3 ;  /* 0x0000002908047291 */ /* 0x000fe2000f8e183f */
[----:B------:R-:W-:-:S08]  /*1c40*/  SHF.L.U32 R3, R5, 0x1f, RZ ;  /* 0x0000001f05037819 */ /* 0x000fd000000006ff */
[----:B------:R0:W1:Y:S01]  /*1c50*/  SYNCS.PHASECHK.TRANS64.TRYWAIT P1, [UR4], R3 ;  /* 0x00000003ff0075a7 */ /* 0x0000620008020144 */
[----:B------:R-:W-:Y:S05]  /*1c60*/  @!P0 BRA `(.L_x_23) ;  /* 0x0000000000048947 */ /* 0x000fea0003800000 */
[----:B------:R-:W-:Y:S01]  /*1c70*/  BPT.TRAP 0x1 ;  /* 0x000000040000795c */ /* 0x000fe20000300000 */
.L_x_23:
[----:B-1----:R-:W-:Y:S05]  /*1c80*/  @P1 BRA `(.L_x_24) ;  /* 0x0000000000081947 */ /* 0x002fea0003800000 */
[----:B------:R-:W1:Y:S02]  /*1c90*/  SYNCS.PHASECHK.TRANS64.TRYWAIT P1, [UR4], R3 ;  /* 0x00000003ff0075a7 */ /* 0x000e640008020144 */
[----:B-1----:R-:W-:Y:S05]  /*1ca0*/  @!P1 BRA `(.L_x_25) ;  /* 0x0000004000089947 */ /* 0x002fea0003800000 */
.L_x_24:
[----:B------:R-:W-:Y:S01]  /*1cb0*/  ULEA UR11, UR8, UR45, 0xa ;  /* 0x0000002d080b7291 */ /* 0x000fe2000f8e503f */
[----:B------:R-:W-:Y:S01]  /*1cc0*/  WARPGROUP.ARRIVE ;  /* 0x00000000000079c5 */ /* 0x000fe20000000000 */
[----:B------:R-:W-:Y:S01]  /*1cd0*/  ULEA UR10, UR8, UR46, 0xa ;  /* 0x0000002e080a7291 */ /* 0x000fe2000f8e503f */
[----:B------:R-:W-:Y:S01]  /*1ce0*/  UMOV UR5, 0x40000040 ;  /* 0x4000004000057882 */ /* 0x000fe20000000000 */
[----:B------:R-:W-:-:S03]  /*1cf0*/  UMOV UR7, 0x40000040 ;  /* 0x4000004000077882 */ /* 0x000fc60000000000 */
[----:B------:R-:W-:Y:S02]  /*1d00*/  UMOV UR4, UR11 ;  /* 0x0000000b00047c82 */ /* 0x000fe40008000000 */
[----:B------:R-:W-:Y:S02]  /*1d10*/  UMOV UR6, UR10 ;  /* 0x0000000a00067c82 */ /* 0x000fe40008000000 */
[----:B------:R-:W-:Y:S01]  /*1d20*/  HGMMA.64x64x8.F32.TF32 R24, gdesc[UR4], R24, gsb0 ;  /* 0x04e00000041879f0 */ /* 0x000fe20008002818 */
        /* <DEDUP_REMOVED lines=51> */
[----:B------:R-:W-:Y:S01]  /*2060*/  BPT.TRAP 0x1 ;  /* 0x000000040000795c */ /* 0x000fe20000300000 */
.L_x_26:
[----:B------:R-:W-:Y:S01]  /*2070*/  ULEA UR4, UR9, UR41, 0x3 ;  /* 0x0000002909047291 */ /* 0x000fe2000f8e183f */
[----:B------:R-:W-:-:S03]  /*2080*/  ISETP.GT.U32.AND P1, PT, R23, 0x1, PT ;  /* 0x000000011700780c */ /* 0x000fc60003f24070 */
[----:B------:R-:W-:-:S04]  /*2090*/  UIADD3 UR4, UR4, 0x18, URZ ;  /* 0x0000001804047890 */ /* 0x000fc8000fffe03f */
[----:B------:R-:W-:-:S09]  /*20a0*/  UPRMT UR4, URZ, 0x654, UR4 ;  /* 0x000006543f047896 */ /* 0x000fd20008000004 */
[----:B------:R-:W-:Y:S01]  /*20b0*/  SYNCS.ARRIVE.TRANS64.RED.A1T0 RZ, [UR4], RZ ;  /* 0x000000ffffff79a7 */ /* 0x000fe20008100404 */
[----:B------:R-:W-:Y:S05]  /*20c0*/  @P1 BRA `(.L_x_27) ;  /* 0x0000000000041947 */ /* 0x000fea0003800000 */
[----:B------:R-:W-:Y:S01]  /*20d0*/  BPT.TRAP 0x1 ;  /* 0x000000040000795c */ /* 0x000fe20000300000 */
.L_x_27:
[----:B------:R-:W-:Y:S01]  /*20e0*/  UIADD3 UR8, UR8, 0x1, URZ ;  /* 0x0000000108087890 */ /* 0x000fe2000fffe03f */
[C---:B------:R-:W-:Y:S01]  /*20f0*/  ISETP.GT.AND P1, PT, R0.reuse, 0x1, PT ;  /* 0x000000010000780c */ /* 0x040fe20003f24270 */
[----:B------:R-:W-:Y:S01]  /*2100*/  UIADD3 UR9, UR9, 0x1, URZ ;  /* 0x0000000109097890 */ /* 0x000fe2000fffe03f */
[----:B------:R-:W-:Y:S01]  /*2110*/  VIADD R0, R0, 0xffffffff ;  /* 0xffffffff00007836 */ /* 0x000fe20000000000 */
[----:B------:R-:W-:Y:S02]  /*2120*/  UISETP.NE.AND UP0, UPT, UR8, 0x3, UPT ;  /* 0x000000030800788c */ /* 0x000fe4000bf05270 */
[----:B------:R-:W-:Y:S02]  /*2130*/  UISETP.NE.AND UP1, UPT, UR9, 0x3, UPT ;  /* 0x000000030900788c */ /* 0x000fe4000bf25270 */
[----:B------:R-:W-:Y:S02]  /*2140*/  USEL UR4, URZ, 0x1, UP0 ;  /* 0x000000013f047887 */ /* 0x000fe40008000000 */
[----:B------:R-:W-:-:S02]  /*2150*/  USEL UR8, UR8, URZ, UP0 ;  /* 0x0000003f08087287 */ /* 0x000fc40008000000 */
[----:B------:R-:W-:Y:S02]  /*2160*/  USEL UR9, UR9, URZ, UP1 ;  /* 0x0000003f09097287 */ /* 0x000fe40008800000 */
[----:B------:R-:W-:Y:S01]  /*2170*/  LOP3.LUT R5, R5, UR4, RZ, 0x3c, !PT ;  /* 0x0000000405057c12 */ /* 0x000fe2000f8e3cff */
[----:B------:R-:W-:Y:S09]  /*2180*/  @P1 BRA `(.L_x_28) ;  /* 0xfffffff800a01947 */ /* 0x000ff2000383ffff */
.L_x_21:
[----:B------:R-:W2:Y:S01]  /*2190*/  LDC R0, c[0x0][0x28c] ;  /* 0x0000a300ff007b82 */ /* 0x000ea20000000800 */
[----:B01----:R-:W-:-:S04]  /*21a0*/  IMAD.U32 R3, RZ, RZ, UR49 ;  /* 0x00000031ff037e24 */ /* 0x003fc8000f8e00ff */
[----:B------:R0:W-:Y:S01]  /*21b0*/  SYNCS.ARRIVE.TRANS64.A1T0 RZ, [R3+UR48], RZ ;  /* 0x000000ff03ff79a7 */ /* 0x0001e20008100030 */
[----:B--2---:R-:W-:-:S13]  /*21c0*/  ISETP.GE.AND P1, PT, R0, 0x1, PT ;  /* 0x000000010000780c */ /* 0x004fda0003f26270 */
[----:B0-----:R-:W-:Y:S05]  /*21d0*/  @!P1 BRA `(.L_x_29) ;  /* 0x0000000000349947 */ /* 0x001fea0003800000 */
[----:B------:R-:W-:Y:S05]  /*21e0*/  @!P0 BRA `(.L_x_30) ;  /* 0x0000000000048947 */ /* 0x000fea0003800000 */
[----:B------:R-:W-:Y:S01]  /*21f0*/  BPT.TRAP 0x1 ;  /* 0x000000040000795c */ /* 0x000fe20000300000 */
.L_x_30:
[----:B------:R-:W-:Y:S01]  /*2200*/  UIADD3 UR6, UR38, UR42, URZ ;  /* 0x0000002a26067290 */ /* 0x000fe2000fffe03f */
[----:B------:R-:W-:-:S03]  /*2210*/  ISETP.GT.U32.AND P0, PT, R23, 0x1, PT ;  /* 0x000000011700780c */ /* 0x000fc60003f04070 */
[----:B------:R-:W-:-:S04]  /*2220*/  UIMAD.WIDE.U32 UR4, UR6, -0x55555555, URZ ;  /* 0xaaaaaaab060478a5 */ /* 0x000fc8000f8e003f */
[----:B------:R-:W-:-:S04]  /*2230*/  USHF.R.U32.HI UR4, URZ, 0x1, UR5 ;  /* 0x000000013f047899 */ /* 0x000fc80008011605 */
[----:B------:R-:W-:-:S04]  /*2240*/  UIMAD UR6, UR4, -0x3, UR6 ;  /* 0xfffffffd040678a4 */ /* 0x000fc8000f8e0206 */
[----:B------:R-:W-:-:S04]  /*2250*/  ULEA UR6, UR6, UR41, 0x3 ;  /* 0x0000002906067291 */ /* 0x000fc8000f8e183f */
[----:B------:R-:W-:-:S04]  /*2260*/  UIADD3 UR6, UR6, 0x18, URZ ;  /* 0x0000001806067890 */ /* 0x000fc8000fffe03f */
[----:B------:R-:W-:-:S09]  /*2270*/  UPRMT UR6, URZ, 0x654, UR6 ;  /* 0x000006543f067896 */ /* 0x000fd20008000006 */
[----:B------:R-:W-:Y:S01]  /*2280*/  SYNCS.ARRIVE.TRANS64.RED.A1T0 RZ, [UR6], RZ ;  /* 0x000000ffffff79a7 */ /* 0x000fe20008100406 */
[----:B------:R-:W-:Y:S05]  /*2290*/  @P0 BRA `(.L_x_29) ;  /* 0x0000000000040947 */ /* 0x000fea0003800000 */
[----:B------:R-:W-:Y:S01]  /*22a0*/  BPT.TRAP 0x1 ;  /* 0x000000040000795c */ /* 0x000fe20000300000 */
.L_x_29:
[----:B------:R-:W-:Y:S01]  /*22b0*/  SHF.L.U32 R0, R73, 0x1f, RZ ;  /* 0x0000001f49007819 */ /* 0x000fe200000006ff */
[----:B------:R-:W-:Y:S01]  /*22c0*/  UIADD3 UR38, UR38, UR47, URZ ;  /* 0x0000002f26267290 */ /* 0x000fe2000fffe03f */
[----:B------:R-:W-:Y:S01]  /*22d0*/  SHF.R.S32.HI R9, RZ, 0x1f, R19 ;  /* 0x0000001fff097819 */ /* 0x000fe20000011413 */
[----:B------:R-:W-:Y:S01]  /*22e0*/  UISETP.GE.U32.AND UP1, UPT, UR47, 0x3, UPT ;  /* 0x000000032f00788c */ /* 0x000fe2000bf26070 */
[----:B------:R-:W0:Y:S01]  /*22f0*/  SYNCS.PHASECHK.TRANS64.TRYWAIT P0, [UR43+0x8], R0 ;  /* 0x00000800ff0075a7 */ /* 0x000e22000800016b */
[----:B------:R-:W-:-:S04]  /*2300*/  UISETP.GT.U32.AND UP0, UPT, UR38, 0x2, UPT ;  /* 0x000000022600788c */ /* 0x000fc8000bf04070 */
[----:B------:R-:W-:-:S04]  /*2310*/  UISETP.LT.U32.AND UP0, UPT, UR47, 0x3, UP0 ;  /* 0x000000032f00788c */ /* 0x000fc80008701070 */
[----:B------:R-:W-:Y:S02]  /*2320*/  USEL UR6, URZ, 0x1, !UP0 ;  /* 0x000000013f067887 */ /* 0x000fe4000c000000 */
[----:B------:R-:W-:Y:S02]  /*2330*/  @UP1 UIMAD.WIDE.U32 UR4, UR38, -0x55555555, URZ ;  /* 0xaaaaaaab260418a5 */ /* 0x000fe4000f8e003f */
[----:B------:R-:W-:Y:S02]  /*2340*/  ULOP3.LUT UR39, UR39, UR6, URZ, 0x3c, !UPT ;  /* 0x0000000627277292 */ /* 0x000fe4000f8e3c3f */
[----:B------:R-:W-:-:S04]  /*2350*/  @UP1 USHF.R.U32.HI UR4, URZ, 0x1, UR5 ;  /* 0x000000013f041899 */ /* 0x000fc80008011605 */
[----:B------:R-:W-:Y:S01]  /*2360*/  @UP1 ULOP3.LUT UR39, UR39, 0x1, UR4, 0x78, !UPT ;  /* 0x0000000127271892 */ /* 0x000fe2000f8e7804 */
[----:B0-----:R-:W-:Y:S11]  /*2370*/  @!P0 BRA `(.L_x_31) ;  /* 0x00000038006c8947 */ /* 0x001ff60003800000 */
.L_x_120:
[----:B------:R-:W-:Y:S01]  /*2380*/  ULDC.64 UR4, c[0x0][0x5d0] ;  /* 0x0001740000047ab9 */ /* 0x000fe20000000a00 */
[----:B------:R-:W-:Y:S01]  /*2390*/  ULDC UR6, c[0x0][0x284] ;  /* 0x0000a10000067ab9 */ /* 0x000fe20000000800 */
[----:B0-----:R-:W-:Y:S02]  /*23a0*/  IMAD R0, R9, UR4, RZ ;  /* 0x0000000409007c24 */ /* 0x001fe4000f8e02ff */
[----:B------:R-:W-:Y:S02]  /*23b0*/  IMAD.SHL.U32 R12, R18, 0x40, RZ ;  /* 0x00000040120c7824 */ /* 0x000fe400078e00ff */
[C---:B------:R-:W-:Y:S02]  /*23c0*/  IMAD R3, R19.reuse, UR5, R0 ;  /* 0x0000000513037c24 */ /* 0x040fe4000f8e0200 */
[----:B------:R-:W-:Y:S01]  /*23d0*/  IMAD.SHL.U32 R0, R22, 0x40, RZ ;  /* 0x0000004016007824 */ /* 0x000fe200078e00ff */
[----:B------:R-:W-:Y:S01]  /*23e0*/  SHF.R.S32.HI R13, RZ, 0x1f, R12 ;  /* 0x0000001fff0d7819 */ /* 0x000fe2000001140c */
[----:B------:R-:W-:Y:S01]  /*23f0*/  IMAD.WIDE.U32 R4, R19, UR4, R60 ;  /* 0x0000000413047c25 */ /* 0x000fe2000f8e003c */
[----:B------:R-:W-:-:S02]  /*2400*/  ULDC.64 UR4, c[0x0][0x5c8] ;  /* 0x0001720000047ab9 */ /* 0x000fc40000000a00 */
[----:B------:R-:W-:Y:S01]  /*2410*/  ISETP.GE.AND P0, PT, R0, UR6, PT ;  /* 0x0000000600007c0c */ /* 0x000fe2000bf06270 */
[----:B------:R-:W-:Y:S01]  /*2420*/  ULDC UR6, c[0x0][0x288] ;  /* 0x0000a20000067ab9 */ /* 0x000fe20000000800 */
[----:B------:R-:W-:Y:S01]  /*2430*/  IADD3 R4, P1, R12, R4, RZ ;  /* 0x000000040c047210 */ /* 0x000fe20007f3e0ff */
[----:B------:R-:W-:Y:S01]  /*2440*/  IMAD.WIDE R20, R22, 0x40, R58 ;  /* 0x0000004016147825 */ /* 0x000fe200078e023a */
[----:B------:R-:W-:Y:S02]  /*2450*/  ISETP.GE.OR P0, PT, R12, UR6, P0 ;  /* 0x000000060c007c0c */ /* 0x000fe40008706670 */
[----:B------:R-:W-:Y:S01]  /*2460*/  IADD3.X R5, R13, R5, R3, P1, !PT ;  /* 0x000000050d057210 */ /* 0x000fe20000ffe403 */
[----:B------:R-:W-:-:S04]  /*2470*/  IMAD R7, R21, UR4, RZ ;  /* 0x0000000415077c24 */ /* 0x000fc8000f8e02ff */
[C---:B------:R-:W-:Y:S02]  /*2480*/  IMAD R7, R20.reuse, UR5, R7 ;  /* 0x0000000514077c24 */ /* 0x040fe4000f8e0207 */
[----:B------:R-:W-:-:S04]  /*2490*/  IMAD.WIDE.U32 R70, R20, UR4, R4 ;  /* 0x0000000414467c25 */ /* 0x000fc8000f8e0004 */
[----:B------:R-:W-:Y:S05]  /*24a0*/  @P0 BRA `(.L_x_32) ;  /* 0x0000002000540947 */ /* 0x000fea0003800000 */
[----:B-----5:R-:W-:Y:S01]  /*24b0*/  FSETP.NEU.AND P1, PT, R57, RZ, PT ;  /* 0x000000ff3900720b */ /* 0x020fe20003f2d000 */
[----:B------:R-:W-:Y:S01]  /*24c0*/  IMAD.IADD R22, R65, 0x1, -R12 ;  /* 0x0000000141167824 */ /* 0x000fe200078e0a0c */
[----:B------:R-:W-:Y:S01]  /*24d0*/  BSSY B0, `(.L_x_32) ;  /* 0x0000212000007945 */ /* 0x000fe20003800000 */
[----:B------:R-:W-:Y:S02]  /*24e0*/  IMAD.IADD R0, R69, 0x1, -R0 ;  /* 0x0000000145007824 */ /* 0x000fe400078e0a00 */
[----:B------:R-:W-:Y:S01]  /*24f0*/  IMAD.IADD R7, R71, 0x1, R7 ;  /* 0x0000000147077824 */ /* 0x000fe200078e0207 */
[----:B------:R-:W-:-:S04]  /*2500*/  ISETP.GT.AND P0, PT, R22, RZ, PT ;  /* 0x000000ff1600720c */ /* 0x000fc80003f04270 */
[----:B------:R-:W-:-:S03]  /*2510*/  ISETP.GT.AND P2, PT, R0, RZ, P0 ;  /* 0x000000ff0000720c */ /* 0x000fc60000744270 */
[----:B------:R-:W-:Y:S10]  /*2520*/  @!P1 BRA `(.L_x_33) ;  /* 0x0000001400d89947 */ /* 0x000ff40003800000 */
[----:B------:R-:W0:Y:S01]  /*2530*/  LDC.64 R74, c[0x0][0x5b8] ;  /* 0x00016e00ff4a7b82 */ /* 0x000e220000000a00 */
[----:B------:R-:W-:-:S07]  /*2540*/  ULDC.64 UR4, c[0x0][0x5c0] ;  /* 0x0001700000047ab9 */ /* 0x000fce0000000a00 */
[----:B------:R-:W1:Y:S08]  /*2550*/  LDC.64 R76, c[0x0][0x5b0] ;  /* 0x00016c00ff4c7b82 */ /* 0x000e700000000a00 */
[----:B------:R-:W2:Y:S01]  /*2560*/  LDC.64 R78, c[0x0][0x5a8] ;  /* 0x00016a00ff4e7b82 */ /* 0x000ea20000000a00 */
[-C--:B0-----:R-:W-:Y:S02]  /*2570*/  IMAD R6, R9, R74.reuse, RZ ;  /* 0x0000004a09067224 */ /* 0x081fe400078e02ff */
[----:B------:R-:W-:-:S04]  /*2580*/  IMAD.WIDE.U32 R4, R19, R74, R60 ;  /* 0x0000004a13047225 */ /* 0x000fc800078e003c */
[----:B------:R-:W-:Y:S01]  /*2590*/  IMAD R71, R19, R75, R6 ;  /* 0x0000004b13477224 */ /* 0x000fe200078e0206 */
[----:B------:R-:W-:Y:S01]  /*25a0*/  IADD3 R8, P1, R12, R4, RZ ;  /* 0x000000040c087210 */ /* 0x000fe20007f3e0ff */
[----:B-1----:R-:W-:-:S03]  /*25b0*/  IMAD R3, R21, R76, RZ ;  /* 0x0000004c15037224 */ /* 0x002fc600078e02ff */
[----:B------:R-:W-:Y:S01]  /*25c0*/  IADD3.X R9, R13, R5, R71, P1, !PT ;  /* 0x000000050d097210 */ /* 0x000fe20000ffe447 */
[C---:B------:R-:W-:Y:S02]  /*25d0*/  IMAD R21, R20.reuse, R77, R3 ;  /* 0x0000004d14157224 */ /* 0x040fe400078e0203 */
[----:B------:R-:W-:-:S04]  /*25e0*/  IMAD.WIDE.U32 R4, R20, R76, R8 ;  /* 0x0000004c14047225 */ /* 0x000fc800078e0008 */
[----:B------:R-:W-:Y:S01]  /*25f0*/  IMAD.IADD R3, R5, 0x1, R21 ;  /* 0x0000000105037824 */ /* 0x000fe200078e0215 */
[----:B--2---:R-:W-:-:S04]  /*2600*/  LEA R10, P1, R4, R78, 0x2 ;  /* 0x0000004e040a7211 */ /* 0x004fc800078210ff */
[----:B------:R-:W-:-:S05]  /*2610*/  LEA.HI.X R11, R4, R79, R3, 0x2, P1 ;  /* 0x0000004f040b7211 */ /* 0x000fca00008f1403 */
[----:B------:R0:W2:Y:S01]  /*2620*/  @P2 LDG.E.LTC128B R3, desc[UR36][R10.64] ;  /* 0x000000240a032981 */ /* 0x0000a2000c1e1920 */
[----:B------:R-:W-:Y:S01]  /*2630*/  IMAD.WIDE.U32 R4, R20, R76, R12 ;  /* 0x0000004c14047225 */ /* 0x000fe200078e000c */
[----:B------:R-:W-:Y:S01]  /*2640*/  LEA R6, P3, R70, UR4, 0x2 ;  /* 0x0000000446067c11 */ /* 0x000fe2000f8610ff */
[----:B------:R-:W-:Y:S01]  /*2650*/  BSSY B1, `(.L_x_34) ;  /* 0x0000014000017945 */ /* 0x000fe20003800000 */
[----:B------:R-:W-:Y:S02]  /*2660*/  IADD3 R14, P1, R60, R4, RZ ;  /* 0x000000043c0e7210 */ /* 0x000fe40007f3e0ff */
[----:B------:R-:W-:Y:S02]  /*2670*/  LEA.HI.X R7, R70, UR5, R7, 0x2, P3 ;  /* 0x0000000546077c11 */ /* 0x000fe400098f1407 */
[----:B------:R-:W-:Y:S01]  /*2680*/  IADD3.X R15, R61, R21, R5, P1, !PT ;  /* 0x000000153d0f7210 */ /* 0x000fe20000ffe405 */
[----:B0-----:R-:W-:Y:S01]  /*2690*/  IMAD.SHL.U32 R10, R76, 0x8, RZ ;  /* 0x000000084c0a7824 */ /* 0x001fe200078e00ff */
[----:B------:R-:W-:-:S02]  /*26a0*/  ISETP.GT.AND P1, PT, R22, 0x1, PT ;  /* 0x000000011600780c */ /* 0x000fc40003f24270 */
[----:B------:R-:W-:Y:S01]  /*26b0*/  SHF.L.U64.HI R11, R76, 0x3, R77 ;  /* 0x000000034c0b7819 */ /* 0x000fe2000001024d */
[----:B------:R-:W-:Y:S01]  /*26c0*/  IMAD.WIDE.U32 R14, R19, R74, R14 ;  /* 0x0000004a130e7225 */ /* 0x000fe200078e000e */
[----:B------:R-:W-:-:S03]  /*26d0*/  ISETP.GT.AND P3, PT, R0, RZ, P1 ;  /* 0x000000ff0000720c */ /* 0x000fc60000f64270 */
[----:B------:R-:W-:Y:S01]  /*26e0*/  IMAD.WIDE.U32 R10, R20, R76, R10 ;  /* 0x0000004c140a7225 */ /* 0x000fe200078e000a */
[----:B--2---:R-:W-:-:S05]  /*26f0*/  LOP3.LUT R4, R3, 0xffffe000, RZ, 0xc0, !PT ;  /* 0xffffe00003047812 */ /* 0x004fca00078ec0ff */
[----:B------:R-:W-:Y:S01]  /*2700*/  FMUL R5, R4, R57 ;  /* 0x0000003904057220 */ /* 0x000fe20000400000 */
[----:B------:R-:W-:-:S03]  /*2710*/  LEA R4, P4, R14, R78, 0x2 ;  /* 0x0000004e0e047211 */ /* 0x000fc600078810ff */
[----:B------:R-:W-:Y:S01]  /*2720*/  FFMA R75, R24, R56, R5 ;  /* 0x00000038184b7223 */ /* 0x000fe20000000005 */
[----:B------:R-:W-:-:S04]  /*2730*/  IMAD.IADD R5, R71, 0x1, R15 ;  /* 0x0000000147057824 */ /* 0x000fc800078e020f */
[----:B------:R-:W-:Y:S02]  /*2740*/  F2FP.TF32.F32.PACK_B R75, R75 ;  /* 0x0000004bff4b723e */ /* 0x000fe400024050ff */
[----:B------:R-:W-:-:S03]  /*2750*/  LEA.HI.X R5, R14, R79, R5, 0x2, P4 ;  /* 0x0000004f0e057211 */ /* 0x000fc600020f1405 */
[----:B------:R0:W-:Y:S01]  /*2760*/  @P2 STG.E desc[UR36][R6.64], R75 ;  /* 0x0000004b06002986 */ /* 0x0001e2000c101924 */
[----:B------:R-:W-:Y:S05]  /*2770*/  @!P3 BRA `(.L_x_35) ;  /* 0x000000000004b947 */ /* 0x000fea0003800000 */
[----:B------:R1:W5:Y:S02]  /*2780*/  LDG.E.LTC128B R3, desc[UR36][R4.64+0x4] ;  /* 0x0000042404037981 */ /* 0x000364000c1e1920 */
.L_x_35:
[----:B------:R-:W-:Y:S05]  /*2790*/  BSYNC B1 ;  /* 0x0000000000017941 */ /* 0x000fea0003800000 */
.L_x_34:
[----:B-----5:R-:W-:Y:S01]  /*27a0*/  LOP3.LUT R14, R3, 0xffffe000, RZ, 0xc0, !PT ;  /* 0xffffe000030e7812 */ /* 0x020fe200078ec0ff */
[----:B------:R-:W-:Y:S01]  /*27b0*/  IMAD.IADD R21, R21, 0x1, R11 ;  /* 0x0000000115157824 */ /* 0x000fe200078e020b */
[----:B------:R-:W-:Y:S01]  /*27c0*/  IADD3 R8, P2, R8, R10, RZ ;  /* 0x0000000a08087210 */ /* 0x000fe20007f5e0ff */
[----:B------:R-:W-:Y:S01]  /*27d0*/  IMAD.MOV.U32 R18, RZ, RZ, R3 ;  /* 0x000000ffff127224 */ /* 0x000fe200078e0003 */
[----:B------:R-:W-:Y:S01]  /*27e0*/  ISETP.GT.AND P0, PT, R0, 0x8, P0 ;  /* 0x000000080000780c */ /* 0x000fe20000704270 */
[----:B------:R-:W-:Y:S02]  /*27f0*/  FMUL R14, R14, R57 ;  /* 0x000000390e0e7220 */ /* 0x000fe40000400000 */
[----:B------:R-:W-:Y:S02]  /*2800*/  IMAD.X R9, R21, 0x1, R9, P2 ;  /* 0x0000000115097824 */ /* 0x000fe400010e0609 */
[----:B------:R-:W-:Y:S01]  /*2810*/  FFMA R25, R25, R56, R14 ;  /* 0x0000003819197223 */ /* 0x000fe2000000000e */
[----:B------:R-:W-:-:S04]  /*2820*/  LEA R14, P2, R8, R78, 0x2 ;  /* 0x0000004e080e7211 */ /* 0x000fc800078410ff */
[----:B------:R-:W-:Y:S02]  /*2830*/  F2FP.TF32.F32.PACK_B R25, R25 ;  /* 0x00000019ff19723e */ /* 0x000fe400024050ff */
[----:B------:R-:W-:-:S03]  /*2840*/  LEA.HI.X R15, R8, R79, R9, 0x2, P2 ;  /* 0x0000004f080f7211 */ /* 0x000fc600010f1409 */
[----:B------:R2:W-:Y:S04]  /*2850*/  @P3 STG.E desc[UR36][R6.64+0x4], R25 ;  /* 0x0000041906003986 */ /* 0x0005e8000c101924 */
[----:B------:R-:W3:Y:S01]  /*2860*/  @P0 LDG.E.LTC128B R18, desc[UR36][R14.64] ;  /* 0x000000240e120981 */ /* 0x000ee2000c1e1920 */
[----:B------:R-:W-:Y:S01]  /*2870*/  IADD3 R12, P2, P3, R60, R10, R12 ;  /* 0x0000000a3c0c7210 */ /* 0x000fe20007b5e00c */
[----:B------:R-:W-:Y:S01]  /*2880*/  BSSY B1, `(.L_x_36) ;  /* 0x0000011000017945 */ /* 0x000fe20003800000 */
[C---:B------:R-:W-:Y:S02]  /*2890*/  SHF.L.U64.HI R9, R62.reuse, 0x2, R63 ;  /* 0x000000023e097819 */ /* 0x040fe4000001023f */
[----:B------:R-:W-:Y:S02]  /*28a0*/  IADD3.X R13, R61, R21, R13, P2, P3 ;  /* 0x000000153d0d7210 */ /* 0x000fe400017e640d */
[----:B------:R-:W-:-:S02]  /*28b0*/  LEA R10, P2, R62, R6, 0x2 ;  /* 0x000000063e0a7211 */ /* 0x000fc400078410ff */
[----:B------:R-:W-:Y:S01]  /*28c0*/  ISETP.GT.AND P1, PT, R0, 0x8, P1 ;  /* 0x000000080000780c */ /* 0x000fe20000f24270 */
[----:B------:R-:W-:-:S04]  /*28d0*/  IMAD.WIDE.U32 R12, R19, R74, R12 ;  /* 0x0000004a130c7225 */ /* 0x000fc800078e000c */
[----:B------:R-:W-:Y:S01]  /*28e0*/  IMAD.X R11, R9, 0x1, R7, P2 ;  /* 0x00000001090b7824 */ /* 0x000fe200010e0607 */
[----:B---3--:R-:W-:-:S05]  /*28f0*/  LOP3.LUT R8, R18, 0xffffe000, RZ, 0xc0, !PT ;  /* 0xffffe00012087812 */ /* 0x008fca00078ec0ff */
        /* <DEDUP_REMOVED lines=9> */
.L_x_37:
[----:B------:R-:W-:Y:S05]  /*2990*/  BSYNC B1 ;  /* 0x0000000000017941 */ /* 0x000fea0003800000 */
.L_x_36:
[----:B-----5:R-:W-:Y:S01]  /*29a0*/  LOP3.LUT R12, R18, 0xffffe000, RZ, 0xc0, !PT ;  /* 0xffffe000120c7812 */ /* 0x020fe200078ec0ff */
[----:B------:R-:W-:Y:S01]  /*29b0*/  BSSY B1, `(.L_x_38) ;  /* 0x0000009000017945 */ /* 0x000fe20003800000 */
[----:B------:R-:W-:-:S03]  /*29c0*/  ISETP.GT.AND P0, PT, R22, 0x8, PT ;  /* 0x000000081600780c */ /* 0x000fc60003f04270 */
[----:B------:R-:W-:Y:S01]  /*29d0*/  FMUL R12, R12, R57 ;  /* 0x000000390c0c7220 */ /* 0x000fe20000400000 */
[----:B------:R-:W-:-:S03]  /*29e0*/  ISETP.GT.AND P2, PT, R0, RZ, P0 ;  /* 0x000000ff0000720c */ /* 0x000fc60000744270 */
[----:B------:R-:W-:-:S05]  /*29f0*/  FFMA R27, R27, R56, R12 ;  /* 0x000000381b1b7223 */ /* 0x000fca000000000c */
[----:B------:R-:W-:-:S05]  /*2a00*/  F2FP.TF32.F32.PACK_B R27, R27 ;  /* 0x0000001bff1b723e */ /* 0x000fca00024050ff */
[----:B------:R4:W-:Y:S01]  /*2a10*/  @P1 STG.E desc[UR36][R10.64+0x4], R27 ;  /* 0x0000041b0a001986 */ /* 0x0009e2000c101924 */
[----:B------:R-:W-:Y:S05]  /*2a20*/  @!P2 BRA `(.L_x_39) ;  /* 0x000000000004a947 */ /* 0x000fea0003800000 */
[----:B------:R0:W5:Y:S02]  /*2a30*/  LDG.E.LTC128B R18, desc[UR36][R4.64+0x20] ;  /* 0x0000202404127981 */ /* 0x000164000c1e1920 */
.L_x_39:
[----:B------:R-:W-:Y:S05]  /*2a40*/  BSYNC B1 ;  /* 0x0000000000017941 */ /* 0x000fea0003800000 */
.L_x_38:
        /* <DEDUP_REMOVED lines=10> */
.L_x_41:
[----:B------:R-:W-:Y:S05]  /*2af0*/  BSYNC B1 ;  /* 0x0000000000017941 */ /* 0x000fea0003800000 */
.L_x_40:
[----:B-----5:R-:W-:Y:S01]  /*2b00*/  LOP3.LUT R12, R18, 0xffffe000, RZ, 0xc0, !PT ;  /* 0xffffe000120c7812 */ /* 0x020fe200078ec0ff */
[----:B------:R-:W-:Y:S01]  /*2b10*/  BSSY B1, `(.L_x_42) ;  /* 0x0000008000017945 */ /* 0x000fe20003800000 */
[----:B------:R-:W-:-:S03]  /*2b20*/  ISETP.GT.AND P0, PT, R0, 0x8, P0 ;  /* 0x000000080000780c */ /* 0x000fc60000704270 */
[----:B------:R-:W-:-:S04]  /*2b30*/  FMUL R12, R12, R57 ;  /* 0x000000390c0c7220 */ /* 0x000fc80000400000 */
[----:B------:R-:W-:-:S05]  /*2b40*/  FFMA R29, R29, R56, R12 ;  /* 0x000000381d1d7223 */ /* 0x000fca000000000c */
[----:B------:R-:W-:-:S05]  /*2b50*/  F2FP.TF32.F32.PACK_B R29, R29 ;  /* 0x0000001dff1d723e */ /* 0x000fca00024050ff */
[----:B------:R0:W-:Y:S01]  /*2b60*/  @P3 STG.E desc[UR36][R6.64+0x24], R29 ;  /* 0x0000241d06003986 */ /* 0x0001e2000c101924 */
[----:B------:R-:W-:Y:S05]  /*2b70*/  @!P0 BRA `(.L_x_43) ;  /* 0x0000000000048947 */ /* 0x000fea0003800000 */
[----:B------:R0:W5:Y:S02]  /*2b80*/  LDG.E.LTC128B R18, desc[UR36][R8.64+0x20] ;  /* 0x0000202408127981 */ /* 0x000164000c1e1920 */
.L_x_43:
[----:B------:R-:W-:Y:S05]  /*2b90*/  BSYNC B1 ;  /* 0x0000000000017941 */ /* 0x000fea0003800000 */
.L_x_42:
[----:B-----5:R-:W-:Y:S01]  /*2ba0*/  LOP3.LUT R12, R18, 0xffffe000, RZ, 0xc0, !PT ;  /* 0xffffe000120c7812 */ /* 0x020fe200078ec0ff */
[----:B------:R-:W-:Y:S01]  /*2bb0*/  BSSY B1, `(.L_x_44) ;  /* 0x0000008000017945 */ /* 0x000fe20003800000 */
[----:B------:R-:W-:-:S03]  /*2bc0*/  ISETP.GT.AND P1, PT, R0, 0x8, P1 ;  /* 0x000000080000780c */ /* 0x000fc60000f24270 */
[----:B0-----:R-:W-:-:S04]  /*2bd0*/  FMUL R3, R12, R57 ;  /* 0x000000390c037220 */ /* 0x001fc80000400000 */
[----:B------:R-:W-:-:S05]  /*2be0*/  FFMA R3, R30, R56, R3 ;  /* 0x000000381e037223 */ /* 0x000fca0000000003 */
[----:B------:R-:W-:-:S05]  /*2bf0*/  F2FP.TF32.F32.PACK_B R3, R3 ;  /* 0x00000003ff03723e */ /* 0x000fca00024050ff */
[----:B------:R0:W-:Y:S01]  /*2c00*/  @P0 STG.E desc[UR36][R10.64+0x20], R3 ;  /* 0x000020030a000986 */ /* 0x0001e2000c101924 */
[----:B------:R-:W-:Y:S05]  /*2c10*/  @!P1 BRA `(.L_x_45) ;  /* 0x0000000000049947 */ /* 0x000fea0003800000 */
[----:B------:R0:W5:Y:S02]  /*2c20*/  LDG.E.LTC128B R18, desc[UR36][R8.64+0x24] ;  /* 0x0000242408127981 */ /* 0x000164000c1e1920 */
.L_x_45:
[----:B------:R-:W-:Y:S05]  /*2c30*/  BSYNC B1 ;  /* 0x0000000000017941 */ /* 0x000fea0003800000 */
.L_x_44:
        /* <DEDUP_REMOVED lines=10> */
.L_x_47:
[----:B------:R-:W-:Y:S05]  /*2ce0*/  BSYNC B1 ;  /* 0x0000000000017941 */ /* 0x000fea0003800000 */
.L_x_46:
[----:B-----5:R-:W-:Y:S01]  /*2cf0*/  LOP3.LUT R12, R18, 0xffffe000, RZ, 0xc0, !PT ;  /* 0xffffe000120c7812 */ /* 0x020fe200078ec0ff */
[----:B------:R-:W-:Y:S01]  /*2d00*/  BSSY B1, `(.L_x_48) ;  /* 0x0000009000017945 */ /* 0x000fe20003800000 */
[----:B------:R-:W-:-:S03]  /*2d10*/  ISETP.GT.AND P1, PT, R22, 0x11, PT ;  /* 0x000000111600780c */ /* 0x000fc60003f24270 */
[----:B0-----:R-:W-:Y:S01]  /*2d20*/  FMUL R3, R12, R57 ;  /* 0x000000390c037220 */ /* 0x001fe20000400000 */
[----:B------:R-:W-:-:S03]  /*2d30*/  ISETP.GT.AND P3, PT, R0, RZ, P1 ;  /* 0x000000ff0000720c */ /* 0x000fc60000f64270 */
[----:B------:R-:W-:-:S05]  /*2d40*/  FFMA R3, R32, R56, R3 ;  /* 0x0000003820037223 */ /* 0x000fca0000000003 */
[----:B------:R-:W-:-:S05]  /*2d50*/  F2FP.TF32.F32.PACK_B R3, R3 ;  /* 0x00000003ff03723e */ /* 0x000fca00024050ff */
[----:B------:R0:W-:Y:S01]  /*2d60*/  @P2 STG.E desc[UR36][R6.64+0x40], R3 ;  /* 0x0000400306002986 */ /* 0x0001e2000c101924 */
[----:B------:R-:W-:Y:S05]  /*2d70*/  @!P3 BRA `(.L_x_49) ;  /* 0x000000000004b947 */ /* 0x000fea0003800000 */
[----:B------:R0:W5:Y:S02]  /*2d80*/  LDG.E.LTC128B R18, desc[UR36][R4.64+0x44] ;  /* 0x0000442404127981 */ /* 0x000164000c1e1920 */
.L_x_49:
[----:B------:R-:W-:Y:S05]  /*2d90*/  BSYNC B1 ;  /* 0x0000000000017941 */ /* 0x000fea0003800000 */
.L_x_48:
        /* <DEDUP_REMOVED lines=9> */
.L_x_51:
[----:B------:R-:W-:Y:S05]  /*2e30*/  BSYNC B1 ;  /* 0x0000000000017941 */ /* 0x000fea0003800000 */
.L_x_50:
        /* <DEDUP_REMOVED lines=9> */
.L_x_53:
[----:B------:R-:W-:Y:S05]  /*2ed0*/  BSYNC B1 ;  /* 0x0000000000017941 */ /* 0x000fea0003800000 */
.L_x_52:
        /* <DEDUP_REMOVED lines=10> */
.L_x_55:
[----:B------:R-:W-:Y:S05]  /*2f80*/  BSYNC B1 ;  /* 0x0000000000017941 */ /* 0x000fea0003800000 */
.L_x_54:
        /* <DEDUP_REMOVED lines=10> */
.L_x_57:
[----:B------:R-:W-:Y:S05]  /*3030*/  BSYNC B1 ;  /* 0x0000000000017941 */ /* 0x000fea0003800000 */
.L_x_56:
        /* <DEDUP_REMOVED lines=9> */
.L_x_59:
[----:B------:R-:W-:Y:S05]  /*30d0*/  BSYNC B1 ;  /* 0x0000000000017941 */ /* 0x000fea0003800000 */
.L_x_58:
        /* <DEDUP_REMOVED lines=9> */
.L_x_61:
[----:B------:R-:W-:Y:S05]  /*3170*/  BSYNC B1 ;  /* 0x0000000000017941 */ /* 0x000fea0003800000 */
.L_x_60:
        /* <DEDUP_REMOVED lines=10> */
.L_x_63:
[----:B------:R-:W-:Y:S05]  /*3220*/  BSYNC B1 ;  /* 0x0000000000017941 */ /* 0x000fea0003800000 */
.L_x_62:
        /* <DEDUP_REMOVED lines=10> */
.L_x_65:
[----:B------:R-:W-:Y:S05]  /*32d0*/  BSYNC B1 ;  /* 0x0000000000017941 */ /* 0x000fea0003800000 */
.L_x_64:
        /* <DEDUP_REMOVED lines=9> */
.L_x_67:
[----:B------:R-:W-:Y:S05]  /*3370*/  BSYNC B1 ;  /* 0x0000000000017941 */ /* 0x000fea0003800000 */
.L_x_66:
        /* <DEDUP_REMOVED lines=9> */
.L_x_69:
[----:B------:R-:W-:Y:S05]  /*3410*/  BSYNC B1 ;  /* 0x0000000000017941 */ /* 0x000fea0003800000 */
.L_x_68:
        /* <DEDUP_REMOVED lines=10> */
.L_x_71:
[----:B------:R-:W-:Y:S05]  /*34c0*/  BSYNC B1 ;  /* 0x0000000000017941 */ /* 0x000fea0003800000 */
.L_x_70:
        /* <DEDUP_REMOVED lines=10> */
.L_x_73:
[----:B------:R-:W-:Y:S05]  /*3570*/  BSYNC B1 ;  /* 0x0000000000017941 */ /* 0x000fea0003800000 */
.L_x_72:
        /* <DEDUP_REMOVED lines=9> */
.L_x_75:
[----:B------:R-:W-:Y:S05]  /*3610*/  BSYNC B1 ;  /* 0x0000000000017941 */ /* 0x000fea0003800000 */
.L_x_74:
        /* <DEDUP_REMOVED lines=9> */
.L_x_77:
[----:B------:R-:W-:Y:S05]  /*36b0*/  BSYNC B1 ;  /* 0x0000000000017941 */ /* 0x000fea0003800000 */
.L_x_76:
        /* <DEDUP_REMOVED lines=10> */
.L_x_79:
[----:B------:R-:W-:Y:S05]  /*3760*/  BSYNC B1 ;  /* 0x0000000000017941 */ /* 0x000fea0003800000 */
.L_x_78:
        /* <DEDUP_REMOVED lines=10> */
.L_x_81:
[----:B------:R-:W-:Y:S05]  /*3810*/  BSYNC B1 ;  /* 0x0000000000017941 */ /* 0x000fea0003800000 */
.L_x_80:
        /* <DEDUP_REMOVED lines=9> */
.L_x_83:
[----:B------:R-:W-:Y:S05]  /*38b0*/  BSYNC B1 ;  /* 0x0000000000017941 */ /* 0x000fea0003800000 */
.L_x_82:
        /* <DEDUP_REMOVED lines=9> */
.L_x_85:
[----:B------:R-:W-:Y:S05]  /*3950*/  BSYNC B1 ;  /* 0x0000000000017941 */ /* 0x000fea0003800000 */
.L_x_84:
        /* <DEDUP_REMOVED lines=10> */
.L_x_87:
[----:B------:R-:W-:Y:S05]  /*3a00*/  BSYNC B1 ;  /* 0x0000000000017941 */ /* 0x000fea0003800000 */
.L_x_86:
        /* <DEDUP_REMOVED lines=10> */
.L_x_89:
[----:B------:R-:W-:Y:S05]  /*3ab0*/  BSYNC B1 ;  /* 0x0000000000017941 */ /* 0x000fea0003800000 */
.L_x_88:
[----:B01---5:R-:W-:Y:S01]  /*3ac0*/  LOP3.LUT R4, R18, 0xffffe000, RZ, 0xc0, !PT ;  /* 0xffffe00012047812 */ /* 0x023fe200078ec0ff */
        /* <DEDUP_REMOVED lines=8> */
.L_x_91:
[----:B------:R-:W-:Y:S05]  /*3b50*/  BSYNC B1 ;  /* 0x0000000000017941 */ /* 0x000fea0003800000 */
.L_x_90:
[----:B-----5:R-:W-:Y:S01]  /*3b60*/  LOP3.LUT R4, R18, 0xffffe000, RZ, 0xc0, !PT ;  /* 0xffffe00012047812 */ /* 0x020fe200078ec0ff */
[----:B------:R-:W-:Y:S01]  /*3b70*/  @P0 IMAD.MOV.U32 R5, RZ, RZ, R11 ;  /* 0x000000ffff050224 */ /* 0x000fe200078e000b */
[----:B------:R-:W-:Y:S01]  /*3b80*/  ISETP.GT.AND P1, PT, R0, 0x8, P1 ;  /* 0x000000080000780c */ /* 0x000fe20000f24270 */
[----:B------:R-:W-:Y:S02]  /*3b90*/  BSSY B1, `(.L_x_92) ;  /* 0x0000008000017945 */ /* 0x000fe40003800000 */
[----:B------:R-:W-:Y:S01]  /*3ba0*/  FMUL R3, R4, R57 ;  /* 0x0000003904037220 */ /* 0x000fe20000400000 */
[----:B------:R-:W-:-:S03]  /*3bb0*/  @P0 IMAD.MOV.U32 R4, RZ, RZ, R10 ;  /* 0x000000ffff040224 */ /* 0x000fc600078e000a */
[----:B------:R-:W-:-:S05]  /*3bc0*/  FFMA R3, R54, R56, R3 ;  /* 0x0000003836037223 */ /* 0x000fca0000000003 */
[----:B------:R-:W-:-:S05]  /*3bd0*/  F2FP.TF32.F32.PACK_B R3, R3 ;  /* 0x00000003ff03723e */ /* 0x000fca00024050ff */
[----:B------:R0:W-:Y:S01]  /*3be0*/  @P0 STG.E desc[UR36][R4.64+0xe0], R3 ;  /* 0x0000e00304000986 */ /* 0x0001e2000c101924 */
[----:B------:R-:W-:Y:S05]  /*3bf0*/  @!P1 BRA `(.L_x_93) ;  /* 0x0000000000049947 */ /* 0x000fea0003800000 */
[----:B------:R0:W5:Y:S02]  /*3c00*/  LDG.E.LTC128B R18, desc[UR36][R8.64+0xe4] ;  /* 0x0000e42408127981 */ /* 0x000164000c1e1920 */
.L_x_93:
[----:B------:R-:W-:Y:S05]  /*3c10*/  BSYNC B1 ;  /* 0x0000000000017941 */ /* 0x000fea0003800000 */
.L_x_92:
[----:B------:R-:W-:Y:S05]  /*3c20*/  @!P1 BRA `(.L_x_94) ;  /* 0x0000000800709947 */ /* 0x000fea0003800000 */
[----:B-----5:R-:W-:-:S05]  /*3c30*/  LOP3.LUT R18, R18, 0xffffe000, RZ, 0xc0, !PT ;  /* 0xffffe00012127812 */ /* 0x020fca00078ec0ff */
[----:B------:R-:W-:-:S04]  /*3c40*/  FMUL R18, R18, R57 ;  /* 0x0000003912127220 */ /* 0x000fc80000400000 */
[----:B------:R-:W-:-:S05]  /*3c50*/  FFMA R55, R55, R56, R18 ;  /* 0x0000003837377223 */ /* 0x000fca0000000012 */
[----:B------:R-:W-:-:S05]  /*3c60*/  F2FP.TF32.F32.PACK_B R55, R55 ;  /* 0x00000037ff37723e */ /* 0x000fca00024050ff */
[----:B------:R0:W-:Y:S01]  /*3c70*/  STG.E desc[UR36][R10.64+0xe4], R55 ;  /* 0x0000e4370a007986 */ /* 0x0001e2000c101924 */
[----:B------:R-:W-:Y:S05]  /*3c80*/  BRA `(.L_x_94) ;  /* 0x0000000800587947 */ /* 0x000fea0003800000 */
.L_x_33:
[----:B------:R-:W-:Y:S01]  /*3c90*/  ISETP.GT.AND P4, PT, R22, 0x1, PT ;  /* 0x000000011600780c */ /* 0x000fe20003f84270 */
[----:B------:R-:W-:Y:S01]  /*3ca0*/  ULDC.64 UR4, c[0x0][0x5c0] ;  /* 0x0001700000047ab9 */ /* 0x000fe20000000a00 */
[-C--:B------:R-:W-:Y:S01]  /*3cb0*/  FMUL R3, R24, R56.reuse ;  /* 0x0000003818037220 */ /* 0x080fe20000400000 */
[----:B------:R-:W-:Y:S01]  /*3cc0*/  LEA R4, P3, R70, UR4, 0x2 ;  /* 0x0000000446047c11 */ /* 0x000fe2000f8610ff */
[-C--:B------:R-:W-:Y:S01]  /*3cd0*/  FMUL R25, R25, R56.reuse ;  /* 0x0000003819197220 */ /* 0x080fe20000400000 */
[----:B------:R-:W-:Y:S01]  /*3ce0*/  ISETP.GT.AND P1, PT, R0, RZ, P4 ;  /* 0x000000ff0000720c */ /* 0x000fe20002724270 */
[-C--:B------:R-:W-:Y:S01]  /*3cf0*/  FMUL R9, R26, R56.reuse ;  /* 0x000000381a097220 */ /* 0x080fe20000400000 */
[----:B------:R-:W-:Y:S01]  /*3d00*/  LEA.HI.X R5, R70, UR5, R7, 0x2, P3 ;  /* 0x0000000546057c11 */ /* 0x000fe200098f1407 */
[-C--:B------:R-:W-:Y:S01]  /*3d10*/  FMUL R27, R27, R56.reuse ;  /* 0x000000381b1b7220 */ /* 0x080fe20000400000 */
[----:B------:R-:W-:Y:S01]  /*3d20*/  F2FP.TF32.F32.PACK_B R3, R3 ;  /* 0x00000003ff03723e */ /* 0x000fe200024050ff */
[-C--:B------:R-:W-:Y:S01]  /*3d30*/  FMUL R29, R29, R56.reuse ;  /* 0x000000381d1d7220 */ /* 0x080fe20000400000 */
[----:B------:R-:W-:Y:S01]  /*3d40*/  F2FP.TF32.F32.PACK_B R25, R25 ;  /* 0x00000019ff19723e */ /* 0x000fe200024050ff */
[----:B------:R-:W-:Y:S01]  /*3d50*/  FMUL R31, R31, R56 ;  /* 0x000000381f1f7220 */ /* 0x000fe20000400000 */
[C---:B------:R-:W-:Y:S01]  /*3d60*/  SHF.L.U64.HI R7, R62.reuse, 0x2, R63 ;  /* 0x000000023e077819 */ /* 0x040fe2000001023f */
[----:B------:R0:W-:Y:S01]  /*3d70*/  @P2 STG.E desc[UR36][R4.64], R3 ;  /* 0x0000000304002986 */ /* 0x0001e2000c101924 */
[----:B------:R-:W-:Y:S01]  /*3d80*/  LEA R6, P3, R62, R4, 0x2 ;  /* 0x000000043e067211 */ /* 0x000fe200078610ff */
[-C--:B------:R-:W-:Y:S01]  /*3d90*/  FMUL R11, R32, R56.reuse ;  /* 0x00000038200b7220 */ /* 0x080fe20000400000 */
[C---:B------:R-:W-:Y:S01]  /*3da0*/  ISETP.GT.AND P2, PT, R22.reuse, 0x8, PT ;  /* 0x000000081600780c */ /* 0x040fe20003f44270 */
[----:B------:R-:W-:Y:S01]  /*3db0*/  @P1 STG.E desc[UR36][R4.64+0x4], R25 ;  /* 0x0000041904001986 */ /* 0x000fe2000c101924 */
[----:B------:R-:W-:Y:S01]  /*3dc0*/  ISETP.GT.AND P1, PT, R22, 0x9, PT ;  /* 0x000000091600780c */ /* 0x000fe20003f24270 */
[----:B------:R-:W-:Y:S01]  /*3dd0*/  IMAD.X R7, R7, 0x1, R5, P3 ;  /* 0x0000000107077824 */ /* 0x000fe200018e0605 */
[C---:B------:R-:W-:Y:S01]  /*3de0*/  ISETP.GT.AND P0, PT, R0.reuse, 0x8, P0 ;  /* 0x000000080000780c */ /* 0x040fe20000704270 */
[-C--:B------:R-:W-:Y:S01]  /*3df0*/  FMUL R33, R33, R56.reuse ;  /* 0x0000003821217220 */ /* 0x080fe20000400000 */
[C---:B------:R-:W-:Y:S01]  /*3e00*/  ISETP.GT.AND P4, PT, R0.reuse, 0x8, P4 ;  /* 0x000000080000780c */ /* 0x040fe20002784270 */
[-C--:B------:R-:W-:Y:S01]  /*3e10*/  FMUL R35, R35, R56.reuse ;  /* 0x0000003823237220 */ /* 0x080fe20000400000 */
[----:B------:R-:W-:Y:S01]  /*3e20*/  ISETP.GT.AND P5, PT, R0, RZ, P2 ;  /* 0x000000ff0000720c */ /* 0x000fe200017a4270 */
[-C--:B0-----:R-:W-:Y:S01]  /*3e30*/  FMUL R3, R28, R56.reuse ;  /* 0x000000381c037220 */ /* 0x081fe20000400000 */
[----:B------:R-:W-:Y:S01]  /*3e40*/  ISETP.GT.AND P3, PT, R0, RZ, P1 ;  /* 0x000000ff0000720c */ /* 0x000fe20000f64270 */
[-C--:B------:R-:W-:Y:S01]  /*3e50*/  FMUL R37, R37, R56.reuse ;  /* 0x0000003825257220 */ /* 0x080fe20000400000 */
[----:B------:R-:W-:Y:S01]  /*3e60*/  F2FP.TF32.F32.PACK_B R9, R9 ;  /* 0x00000009ff09723e */ /* 0x000fe200024050ff */
[-C--:B------:R-:W-:Y:S01]  /*3e70*/  FMUL R39, R39, R56.reuse ;  /* 0x0000003827277220 */ /* 0x080fe20000400000 */
[----:B------:R-:W-:Y:S01]  /*3e80*/  F2FP.TF32.F32.PACK_B R27, R27 ;  /* 0x0000001bff1b723e */ /* 0x000fe200024050ff */
[-C--:B------:R-:W-:Y:S01]  /*3e90*/  FMUL R41, R41, R56.reuse ;  /* 0x0000003829297220 */ /* 0x080fe20000400000 */
[----:B------:R-:W-:Y:S01]  /*3ea0*/  F2FP.TF32.F32.PACK_B R3, R3 ;  /* 0x00000003ff03723e */ /* 0x000fe200024050ff */
[----:B------:R0:W-:Y:S01]  /*3eb0*/  @P0 STG.E desc[UR36][R6.64], R9 ;  /* 0x0000000906000986 */ /* 0x0001e2000c101924 */
[----:B------:R-:W-:Y:S01]  /*3ec0*/  F2FP.TF32.F32.PACK_B R29, R29 ;  /* 0x0000001dff1d723e */ /* 0x000fe200024050ff */
[-C--:B------:R-:W-:Y:S01]  /*3ed0*/  FMUL R43, R43, R56.reuse ;  /* 0x000000382b2b7220 */ /* 0x080fe20000400000 */
[----:B------:R-:W-:Y:S01]  /*3ee0*/  ISETP.GT.AND P0, PT, R22, 0x10, PT ;  /* 0x000000101600780c */ /* 0x000fe20003f04270 */
[----:B------:R-:W-:Y:S01]  /*3ef0*/  @P4 STG.E desc[UR36][R6.64+0x4], R27 ;  /* 0x0000041b06004986 */ /* 0x000fe2000c101924 */
[C---:B------:R-:W-:Y:S01]  /*3f00*/  ISETP.GT.AND P2, PT, R0.reuse, 0x8, P2 ;  /* 0x000000080000780c */ /* 0x040fe20001744270 */
[-C--:B------:R-:W-:Y:S01]  /*3f10*/  FMUL R45, R45, R56.reuse ;  /* 0x000000382d2d7220 */ /* 0x080fe20000400000 */
[C---:B------:R-:W-:Y:S01]  /*3f20*/  ISETP.GT.AND P1, PT, R0.reuse, 0x8, P1 ;  /* 0x000000080000780c */ /* 0x040fe20000f24270 */
[----:B------:R1:W-:Y:S01]  /*3f30*/  @P5 STG.E desc[UR36][R4.64+0x20], R3 ;  /* 0x0000200304005986 */ /* 0x0003e2000c101924 */
[----:B------:R-:W-:Y:S01]  /*3f40*/  ISETP.GT.AND P5, PT, R0, RZ, P0 ;  /* 0x000000ff0000720c */ /* 0x000fe200007a4270 */
[-C--:B------:R-:W-:Y:S01]  /*3f50*/  FMUL R47, R47, R56.reuse ;  /* 0x000000382f2f7220 */ /* 0x080fe20000400000 */
[----:B------:R-:W-:Y:S01]  /*3f60*/  F2FP.TF32.F32.PACK_B R31, R31 ;  /* 0x0000001fff1f723e */ /* 0x000fe200024050ff */
[----:B------:R-:W-:Y:S01]  /*3f70*/  @P3 STG.E desc[UR36][R4.64+0x24], R29 ;  /* 0x0000241d04003986 */ /* 0x000fe2000c101924 */
[----:B------:R-:W-:Y:S01]  /*3f80*/  ISETP.GT.AND P3, PT, R22, 0x11, PT ;  /* 0x000000111600780c */ /* 0x000fe20003f64270 */
[-C--:B0-----:R-:W-:Y:S01]  /*3f90*/  FMUL R9, R30, R56.reuse ;  /* 0x000000381e097220 */ /* 0x081fe20000400000 */
[----:B------:R-:W-:Y:S01]  /*3fa0*/  F2FP.TF32.F32.PACK_B R11, R11 ;  /* 0x0000000bff0b723e */ /* 0x000fe200024050ff */
[-C--:B------:R-:W-:Y:S01]  /*3fb0*/  FMUL R49, R49, R56.reuse ;  /* 0x0000003831317220 */ /* 0x080fe20000400000 */
[----:B------:R-:W-:Y:S01]  /*3fc0*/  ISETP.GT.AND P4, PT, R0, RZ, P3 ;  /* 0x000000ff0000720c */ /* 0x000fe20001f84270 */
[-C--:B------:R-:W-:Y:S01]  /*3fd0*/  FMUL R51, R51, R56.reuse ;  /* 0x0000003833337220 */ /* 0x080fe20000400000 */
[----:B------:R-:W-:Y:S01]  /*3fe0*/  F2FP.TF32.F32.PACK_B R9, R9 ;  /* 0x00000009ff09723e */ /* 0x000fe200024050ff */
[-C--:B-1----:R-:W-:Y:S01]  /*3ff0*/  FMUL R3, R34, R56.reuse ;  /* 0x0000003822037220 */ /* 0x082fe20000400000 */
[----:B------:R-:W-:Y:S01]  /*4000*/  F2FP.TF32.F32.PACK_B R33, R33 ;  /* 0x00000021ff21723e */ /* 0x000fe200024050ff */
[-C--:B------:R-:W-:Y:S01]  /*4010*/  FMUL R13, R52, R56.reuse ;  /* 0x00000038340d7220 */ /* 0x080fe20000400000 */
[----:B------:R-:W-:Y:S01]  /*4020*/  ISETP.GT.AND P0, PT, R0, 0x8, P0 ;  /* 0x000000080000780c */ /* 0x000fe20000704270 */
[----:B------:R0:W-:Y:S01]  /*4030*/  @P2 STG.E desc[UR36][R6.64+0x20], R9 ;  /* 0x0000200906002986 */ /* 0x0001e2000c101924 */
[C---:B------:R-:W-:Y:S01]  /*4040*/  ISETP.GT.AND P2, PT, R22.reuse, 0x19, PT ;  /* 0x000000191600780c */ /* 0x040fe20003f44270 */
[-C--:B------:R-:W-:Y:S01]  /*4050*/  FMUL R53, R53, R56.reuse ;  /* 0x0000003835357220 */ /* 0x080fe20000400000 */
[----:B------:R-:W-:Y:S01]  /*4060*/  F2FP.TF32.F32.PACK_B R3, R3 ;  /* 0x00000003ff03723e */ /* 0x000fe200024050ff */
[----:B------:R-:W-:Y:S01]  /*4070*/  @P1 STG.E desc[UR36][R6.64+0x24], R31 ;  /* 0x0000241f06001986 */ /* 0x000fe2000c101924 */
[----:B------:R-:W-:Y:S01]  /*4080*/  ISETP.GT.AND P1, PT, R22, 0x18, PT ;  /* 0x000000181600780c */ /* 0x000fe20003f24270 */
[----:B------:R-:W-:Y:S01]  /*4090*/  FMUL R55, R55, R56 ;  /* 0x0000003837377220 */ /* 0x000fe20000400000 */
[----:B------:R-:W-:Y:S01]  /*40a0*/  F2FP.TF32.F32.PACK_B R35, R35 ;  /* 0x00000023ff23723e */ /* 0x000fe200024050ff */
[----:B------:R1:W-:Y:S01]  /*40b0*/  @P5 STG.E desc[UR36][R4.64+0x40], R11 ;  /* 0x0000400b04005986 */ /* 0x0003e2000c101924 */
[----:B------:R-:W-:-:S02]  /*40c0*/  ISETP.GT.AND P5, PT, R0, RZ, P1 ;  /* 0x000000ff0000720c */ /* 0x000fc40000fa4270 */
[----:B------:R-:W-:Y:S01]  /*40d0*/  F2FP.TF32.F32.PACK_B R37, R37 ;  /* 0x00000025ff25723e */ /* 0x000fe200024050ff */
[----:B------:R-:W-:Y:S01]  /*40e0*/  @P4 STG.E desc[UR36][R4.64+0x44], R33 ;  /* 0x0000442104004986 */ /* 0x000fe2000c101924 */
[----:B------:R-:W-:Y:S01]  /*40f0*/  ISETP.GT.AND P4, PT, R0, 0x8, P3 ;  /* 0x000000080000780c */ /* 0x000fe20001f84270 */
[-C--:B0-----:R-:W-:Y:S01]  /*4100*/  FMUL R9, R36, R56.reuse ;  /* 0x0000003824097220 */ /* 0x081fe20000400000 */
[----:B------:R-:W-:Y:S01]  /*4110*/  ISETP.GT.AND P3, PT, R0, RZ, P2 ;  /* 0x000000ff0000720c */ /* 0x000fe20001764270 */
[----:B------:R0:W-:Y:S01]  /*4120*/  @P0 STG.E desc[UR36][R6.64+0x40], R3 ;  /* 0x0000400306000986 */ /* 0x0001e2000c101924 */
[----:B------:R-:W-:Y:S02]  /*4130*/  ISETP.GT.AND P0, PT, R22, 0x20, PT ;  /* 0x000000201600780c */ /* 0x000fe40003f04270 */
[----:B------:R-:W-:Y:S01]  /*4140*/  F2FP.TF32.F32.PACK_B R9, R9 ;  /* 0x00000009ff09723e */ /* 0x000fe200024050ff */
[----:B-1----:R-:W-:Y:S01]  /*4150*/  FMUL R11, R40, R56 ;  /* 0x00000038280b7220 */ /* 0x002fe20000400000 */
[----:B------:R-:W-:-:S02]  /*4160*/  ISETP.GT.AND P1, PT, R0, 0x8, P1 ;  /* 0x000000080000780c */ /* 0x000fc40000f24270 */
[----:B------:R-:W-:Y:S02]  /*4170*/  F2FP.TF32.F32.PACK_B R39, R39 ;  /* 0x00000027ff27723e */ /* 0x000fe400024050ff */
[----:B------:R-:W-:Y:S01]  /*4180*/  F2FP.TF32.F32.PACK_B R11, R11 ;  /* 0x0000000bff0b723e */ /* 0x000fe200024050ff */
[----:B------:R-:W-:Y:S01]  /*4190*/  @P4 STG.E desc[UR36][R6.64+0x44], R35 ;  /* 0x0000442306004986 */ /* 0x000fe2000c101924 */
[----:B------:R-:W-:Y:S01]  /*41a0*/  ISETP.GT.AND P4, PT, R0, 0x8, P2 ;  /* 0x000000080000780c */ /* 0x000fe20001784270 */
[----:B0-----:R-:W-:Y:S01]  /*41b0*/  FMUL R3, R38, R56 ;  /* 0x0000003826037220 */ /* 0x001fe20000400000 */
[----:B------:R-:W-:Y:S01]  /*41c0*/  ISETP.GT.AND P2, PT, R22, 0x21, PT ;  /* 0x000000211600780c */ /* 0x000fe20003f44270 */
[----:B------:R0:W-:Y:S01]  /*41d0*/  @P5 STG.E desc[UR36][R4.64+0x60], R9 ;  /* 0x0000600904005986 */ /* 0x0001e2000c101924 */
[C---:B------:R-:W-:Y:S02]  /*41e0*/  ISETP.GT.AND P5, PT, R0.reuse, RZ, P0 ;  /* 0x000000ff0000720c */ /* 0x040fe400007a4270 */
[----:B------:R-:W-:Y:S01]  /*41f0*/  F2FP.TF32.F32.PACK_B R3, R3 ;  /* 0x00000003ff03723e */ /* 0x000fe200024050ff */
[----:B------:R-:W-:Y:S01]  /*4200*/  @P3 STG.E desc[UR36][R4.64+0x64], R37 ;  /* 0x0000642504003986 */ /* 0x000fe2000c101924 */
[----:B------:R-:W-:-:S02]  /*4210*/  ISETP.GT.AND P3, PT, R0, RZ, P2 ;  /* 0x000000ff0000720c */ /* 0x000fc40001764270 */
[----:B------:R-:W-:Y:S01]  /*4220*/  F2FP.TF32.F32.PACK_B R41, R41 ;  /* 0x00000029ff29723e */ /* 0x000fe200024050ff */
[----:B------:R1:W-:Y:S01]  /*4230*/  @P1 STG.E desc[UR36][R6.64+0x60], R3 ;  /* 0x0000600306001986 */ /* 0x0003e2000c101924 */
[----:B------:R-:W-:Y:S02]  /*4240*/  ISETP.GT.AND P0, PT, R0, 0x8, P0 ;  /* 0x000000080000780c */ /* 0x000fe40000704270 */
[----:B------:R-:W-:Y:S01]  /*4250*/  F2FP.TF32.F32.PACK_B R43, R43 ;  /* 0x0000002bff2b723e */ /* 0x000fe200024050ff */
[----:B------:R-:W-:Y:S01]  /*4260*/  @P4 STG.E desc[UR36][R6.64+0x64], R39 ;  /* 0x0000642706004986 */ /* 0x000fe2000c101924 */
[----:B------:R-:W-:Y:S01]  /*4270*/  ISETP.GT.AND P4, PT, R22, 0x28, PT ;  /* 0x000000281600780c */ /* 0x000fe20003f84270 */
[----:B0-----:R-:W-:Y:S01]  /*4280*/  FMUL R9, R44, R56 ;  /* 0x000000382c097220 */ /* 0x001fe20000400000 */
[----:B------:R-:W-:Y:S01]  /*4290*/  F2FP.TF32.F32.PACK_B R45, R45 ;  /* 0x0000002dff2d723e */ /* 0x000fe200024050ff */
[----:B------:R0:W-:Y:S01]  /*42a0*/  @P5 STG.E desc[UR36][R4.64+0x80], R11 ;  /* 0x0000800b04005986 */ /* 0x0001e2000c101924 */
[----:B------:R-:W-:-:S02]  /*42b0*/  ISETP.GT.AND P5, PT, R22, 0x29, PT ;  /* 0x000000291600780c */ /* 0x000fc40003fa4270 */
[----:B------:R-:W-:Y:S01]  /*42c0*/  F2FP.TF32.F32.PACK_B R9, R9 ;  /* 0x00000009ff09723e */ /* 0x000fe200024050ff */
[----:B------:R-:W-:Y:S01]  /*42d0*/  @P3 STG.E desc[UR36][R4.64+0x84], R41 ;  /* 0x0000842904003986 */ /* 0x000fe2000c101924 */
[----:B------:R-:W-:Y:S01]  /*42e0*/  ISETP.GT.AND P3, PT, R0, 0x8, P2 ;  /* 0x000000080000780c */ /* 0x000fe20001764270 */
[-C--:B-1----:R-:W-:Y:S01]  /*42f0*/  FMUL R3, R42, R56.reuse ;  /* 0x000000382a037220 */ /* 0x082fe20000400000 */
[C---:B------:R-:W-:Y:S02]  /*4300*/  ISETP.GT.AND P2, PT, R0.reuse, RZ, P4 ;  /* 0x000000ff0000720c */ /* 0x040fe40002744270 */
[C---:B------:R-:W-:Y:S02]  /*4310*/  ISETP.GT.AND P1, PT, R0.reuse, RZ, P5 ;  /* 0x000000ff0000720c */ /* 0x040fe40002f24270 */
[----:B------:R-:W-:Y:S01]  /*4320*/  ISETP.GT.AND P4, PT, R0, 0x8, P4 ;  /* 0x000000080000780c */ /* 0x000fe20002784270 */
[----:B0-----:R-:W-:Y:S01]  /*4330*/  FMUL R11, R46, R56 ;  /* 0x000000382e0b7220 */ /* 0x001fe20000400000 */
[----:B------:R-:W-:-:S02]  /*4340*/  ISETP.GT.AND P5, PT, R0, 0x8, P5 ;  /* 0x000000080000780c */ /* 0x000fc40002fa4270 */
[----:B------:R-:W-:Y:S02]  /*4350*/  F2FP.TF32.F32.PACK_B R3, R3 ;  /* 0x00000003ff03723e */ /* 0x000fe400024050ff */
[----:B------:R-:W-:Y:S02]  /*4360*/  F2FP.TF32.F32.PACK_B R11, R11 ;  /* 0x0000000bff0b723e */ /* 0x000fe400024050ff */
[----:B------:R-:W-:Y:S01]  /*4370*/  F2FP.TF32.F32.PACK_B R47, R47 ;  /* 0x0000002fff2f723e */ /* 0x000fe200024050ff */
[----:B------:R0:W-:Y:S01]  /*4380*/  @P0 STG.E desc[UR36][R6.64+0x80], R3 ;  /* 0x0000800306000986 */ /* 0x0001e2000c101924 */
[----:B------:R-:W-:Y:S02]  /*4390*/  F2FP.TF32.F32.PACK_B R49, R49 ;  /* 0x00000031ff31723e */ /* 0x000fe400024050ff */
[C---:B------:R-:W-:Y:S01]  /*43a0*/  ISETP.GT.AND P0, PT, R22.reuse, 0x39, PT ;  /* 0x000000391600780c */ /* 0x040fe20003f04270 */
[----:B------:R-:W-:Y:S01]  /*43b0*/  @P3 STG.E desc[UR36][R6.64+0x84], R43 ;  /* 0x0000842b06003986 */ /* 0x000fe2000c101924 */
[----:B------:R-:W-:-:S02]  /*43c0*/  ISETP.GT.AND P3, PT, R22, 0x30, PT ;  /* 0x000000301600780c */ /* 0x000fc40003f64270 */
[----:B------:R-:W-:Y:S01]  /*43d0*/  F2FP.TF32.F32.PACK_B R51, R51 ;  /* 0x00000033ff33723e */ /* 0x000fe200024050ff */
[----:B------:R1:W-:Y:S01]  /*43e0*/  @P2 STG.E desc[UR36][R4.64+0xa0], R9 ;  /* 0x0000a00904002986 */ /* 0x0003e2000c101924 */
[----:B------:R-:W-:Y:S02]  /*43f0*/  ISETP.GT.AND P2, PT, R22, 0x31, PT ;  /* 0x000000311600780c */ /* 0x000fe40003f44270 */
[----:B------:R-:W-:Y:S01]  /*4400*/  F2FP.TF32.F32.PACK_B R13, R13 ;  /* 0x0000000dff0d723e */ /* 0x000fe200024050ff */
[----:B------:R-:W-:Y:S01]  /*4410*/  @P1 STG.E desc[UR36][R4.64+0xa4], R45 ;  /* 0x0000a42d04001986 */ /* 0x000fe2000c101924 */
[----:B0-----:R-:W-:Y:S01]  /*4420*/  FMUL R3, R48, R56 ;  /* 0x0000003830037220 */ /* 0x001fe20000400000 */
[----:B------:R-:W-:Y:S02]  /*4430*/  ISETP.GT.AND P1, PT, R22, 0x38, PT ;  /* 0x000000381600780c */ /* 0x000fe40003f24270 */
[----:B------:R0:W-:Y:S01]  /*4440*/  @P4 STG.E desc[UR36][R6.64+0xa0], R11 ;  /* 0x0000a00b06004986 */ /* 0x0001e2000c101924 */
[----:B------:R-:W-:-:S02]  /*4450*/  ISETP.GT.AND P4, PT, R0, RZ, P3 ;  /* 0x000000ff0000720c */ /* 0x000fc40001f84270 */
[----:B------:R-:W-:Y:S01]  /*4460*/  F2FP.TF32.F32.PACK_B R3, R3 ;  /* 0x00000003ff03723e */ /* 0x000fe200024050ff */
[----:B------:R-:W-:Y:S01]  /*4470*/  @P5 STG.E desc[UR36][R6.64+0xa4], R47 ;  /* 0x0000a42f06005986 */ /* 0x000fe2000c101924 */
[----:B------:R-:W-:Y:S01]  /*4480*/  ISETP.GT.AND P5, PT, R0, RZ, P2 ;  /* 0x000000ff0000720c */ /* 0x000fe200017a4270 */
[-C--:B-1----:R-:W-:Y:S01]  /*4490*/  FMUL R9, R50, R56.reuse ;  /* 0x0000003832097220 */ /* 0x082fe20000400000 */
[C---:B------:R-:W-:Y:S02]  /*44a0*/  ISETP.GT.AND P3, PT, R0.reuse, 0x8, P3 ;  /* 0x000000080000780c */ /* 0x040fe40001f64270 */
[----:B------:R-:W-:Y:S02]  /*44b0*/  ISETP.GT.AND P2, PT, R0, 0x8, P2 ;  /* 0x000000080000780c */ /* 0x000fe40001744270 */
[----:B------:R-:W-:Y:S01]  /*44c0*/  F2FP.TF32.F32.PACK_B R9, R9 ;  /* 0x00000009ff09723e */ /* 0x000fe200024050ff */
[----:B0-----:R-:W-:Y:S01]  /*44d0*/  FMUL R11, R54, R56 ;  /* 0x00000038360b7220 */ /* 0x001fe20000400000 */
[----:B------:R-:W-:Y:S01]  /*44e0*/  F2FP.TF32.F32.PACK_B R53, R53 ;  /* 0x00000035ff35723e */ /* 0x000fe200024050ff */
[----:B------:R-:W-:Y:S01]  /*44f0*/  @P4 STG.E desc[UR36][R4.64+0xc0], R3 ;  /* 0x0000c00304004986 */ /* 0x000fe2000c101924 */
[----:B------:R-:W-:-:S02]  /*4500*/  ISETP.GT.AND P4, PT, R0, RZ, P1 ;  /* 0x000000ff0000720c */ /* 0x000fc40000f84270 */
[C---:B------:R-:W-:Y:S01]  /*4510*/  ISETP.GT.AND P1, PT, R0.reuse, 0x8, P1 ;  /* 0x000000080000780c */ /* 0x040fe20000f24270 */
[----:B------:R-:W-:Y:S01]  /*4520*/  @P5 STG.E desc[UR36][R4.64+0xc4], R49 ;  /* 0x0000c43104005986 */ /* 0x000fe2000c101924 */
[C---:B------:R-:W-:Y:S02]  /*4530*/  ISETP.GT.AND P5, PT, R0.reuse, RZ, P0 ;  /* 0x000000ff0000720c */ /* 0x040fe400007a4270 */
[----:B------:R-:W-:Y:S01]  /*4540*/  ISETP.GT.AND P0, PT, R0, 0x8, P0 ;  /* 0x000000080000780c */ /* 0x000fe20000704270 */
[----:B------:R-:W-:Y:S01]  /*4550*/  @P3 STG.E desc[UR36][R6.64+0xc0], R9 ;  /* 0x0000c00906003986 */ /* 0x000fe2000c101924 */
[----:B------:R-:W-:Y:S02]  /*4560*/  F2FP.TF32.F32.PACK_B R11, R11 ;  /* 0x0000000bff0b723e */ /* 0x000fe400024050ff */
[----:B------:R-:W-:Y:S01]  /*4570*/  F2FP.TF32.F32.PACK_B R55, R55 ;  /* 0x00000037ff37723e */ /* 0x000fe200024050ff */
[----:B------:R-:W-:Y:S04]  /*4580*/  @P2 STG.E desc[UR36][R6.64+0xc4], R51 ;  /* 0x0000c43306002986 */ /* 0x000fe8000c101924 */
[----:B------:R-:W-:Y:S04]  /*4590*/  @P4 STG.E desc[UR36][R4.64+0xe0], R13 ;  /* 0x0000e00d04004986 */ /* 0x000fe8000c101924 */
[----:B------:R0:W-:Y:S02]  /*45a0*/  @P5 STG.E desc[UR36][R4.64+0xe4], R53 ;  /* 0x0000e43504005986 */ /* 0x0001e4000c101924 */
[----:B0-----:R-:W-:-:S02]  /*45b0*/  @P1 IMAD.MOV.U32 R4, RZ, RZ, R6 ;  /* 0x000000ffff041224 */ /* 0x001fc400078e0006 */
[----:B------:R-:W-:-:S05]  /*45c0*/  @P1 IMAD.MOV.U32 R5, RZ, RZ, R7 ;  /* 0x000000ffff051224 */ /* 0x000fca00078e0007 */
[----:B------:R0:W-:Y:S04]  /*45d0*/  @P1 STG.E desc[UR36][R4.64+0xe0], R11 ;  /* 0x0000e00b04001986 */ /* 0x0001e8000c101924 */
[----:B------:R0:W-:Y:S02]  /*45e0*/  @P0 STG.E desc[UR36][R6.64+0xe4], R55 ;  /* 0x0000e43706000986 */ /* 0x0001e4000c101924 */
.L_x_94:
[----:B------:R-:W-:Y:S05]  /*45f0*/  BSYNC B0 ;  /* 0x0000000000007941 */ /* 0x000fea0003800000 */
.L_x_32:
[----:B0-----:R-:W3:Y:S01]  /*4600*/  LDL.64 R4, [R1] ;  /* 0x0000000001047983 */ /* 0x001ee20000100a00 */
[----:B------:R-:W-:Y:S01]  /*4610*/  ULDC.64 UR4, c[0x0][0x650] ;  /* 0x0001940000047ab9 */ /* 0x000fe20000000a00 */
[----:B------:R-:W-:Y:S02]  /*4620*/  IMAD.U32 R0, RZ, RZ, UR44 ;  /* 0x0000002cff007e24 */ /* 0x000fe4000f8e00ff */
[----:B------:R-:W-:Y:S02]  /*4630*/  IMAD.MOV.U32 R22, RZ, RZ, -0x1 ;  /* 0xffffffffff167424 */ /* 0x000fe400078e00ff */
[----:B------:R0:W-:Y:S01]  /*4640*/  SYNCS.ARRIVE.TRANS64.A1T0 RZ, [R0+UR48], RZ ;  /* 0x000000ff00ff79a7 */ /* 0x0001e20008100030 */
[----:B-----5:R-:W-:Y:S02]  /*4650*/  IMAD.MOV.U32 R18, RZ, RZ, -0x1 ;  /* 0xffffffffff127424 */ /* 0x020fe400078e00ff */
[----:B--2---:R-:W-:Y:S01]  /*4660*/  IMAD.MOV.U32 R19, RZ, RZ, -0x1 ;  /* 0xffffffffff137424 */ /* 0x004fe200078e00ff */
[----:B0-----:R-:W-:-:S02]  /*4670*/  PRMT R0, RZ, 0x7610, R0 ;  /* 0x00007610ff007816 */ /* 0x001fc40000000000 */
[----:B---3--:R-:W-:-:S05]  /*4680*/  LEA R16, P0, R4, R16, 0x1 ;  /* 0x0000001004107211 */ /* 0x008fca00078008ff */
[----:B------:R-:W-:Y:S01]  /*4690*/  IMAD.X R17, R66, 0x1, R17, P0 ;  /* 0x0000000142117824 */ /* 0x000fe200000e0611 */
[----:B------:R-:W-:-:S04]  /*46a0*/  ISETP.GE.U32.AND P0, PT, R16, UR4, PT ;  /* 0x0000000410007c0c */ /* 0x000fc8000bf06070 */
[----:B------:R-:W-:-:S13]  /*46b0*/  ISETP.GE.U32.AND.EX P0, PT, R17, UR5, PT, P0 ;  /* 0x0000000511007c0c */ /* 0x000fda000bf06100 */
[----:B------:R-:W-:Y:S05]  /*46c0*/  @P0 BRA `(.L_x_95) ;  /* 0x00000004004c0947 */ /* 0x000fea0003800000 */
[----:B----4-:R-:W0:Y:S01]  /*46d0*/  LDC.64 R10, c[0x0][0x628] ;  /* 0x00018a00ff0a7b82 */ /* 0x010e220000000a00 */
[----:B------:R-:W2:Y:S01]  /*46e0*/  S2R R12, SR_CTAID.X ;  /* 0x00000000000c7919 */ /* 0x000ea20000002500 */
[----:B-1----:R-:W-:Y:S02]  /*46f0*/  IMAD.MOV.U32 R8, RZ, RZ, R16 ;  /* 0x000000ffff087224 */ /* 0x002fe400078e0010 */
[----:B------:R-:W-:Y:S01]  /*4700*/  IMAD.MOV.U32 R9, RZ, RZ, R17 ;  /* 0x000000ffff097224 */ /* 0x000fe200078e0011 */
[----:B------:R-:W1:Y:S03]  /*4710*/  S2R R18, SR_CTAID.Y ;  /* 0x0000000000127919 */ /* 0x000e660000002600 */
[----:B------:R-:W3:Y:S08]  /*4720*/  LDC R0, c[0x0][0x630] ;  /* 0x00018c00ff007b82 */ /* 0x000ef00000000800 */
[----:B------:R-:W4:Y:S01]  /*4730*/  LDC.64 R14, c[0x0][0x620] ;  /* 0x00018800ff0e7b82 */ /* 0x000f220000000a00 */
[----:B0-----:R-:W-:-:S04]  /*4740*/  ISETP.NE.U32.AND P0, PT, R10, RZ, PT ;  /* 0x000000ff0a00720c */ /* 0x001fc80003f05070 */
[----:B------:R-:W-:-:S13]  /*4750*/  ISETP.NE.AND.EX P0, PT, R11, RZ, PT, P0 ;  /* 0x000000ff0b00720c */ /* 0x000fda0003f05300 */
[----:B-1234-:R-:W-:Y:S05]  /*4760*/  @!P0 BRA `(.L_x_96) ;  /* 0x0000000000288947 */ /* 0x01efea0003800000 */
[----:B------:R-:W0:Y:S02]  /*4770*/  LDC R3, c[0x0][0x634] ;  /* 0x00018d00ff037b82 */ /* 0x000e240000000800 */
[----:B0-----:R-:W-:-:S05]  /*4780*/  IADD3 R3, P0, R16, R3, RZ ;  /* 0x0000000310037210 */ /* 0x001fca0007f1e0ff */
        /* <DEDUP_REMOVED lines=8> */
.L_x_96:
[-CC-:B------:R-:W-:Y:S01]  /*4810*/  SHF.R.U64 R19, R8, R0.reuse, R9.reuse ;  /* 0x0000000008137219 */ /* 0x180fe20000001209 */
[----:B------:R-:W0:Y:S01]  /*4820*/  LDC.64 R24, c[0x0][0x640] ;  /* 0x00019000ff187b82 */ /* 0x000e220000000a00 */
[----:B------:R-:W-:Y:S01]  /*4830*/  SHF.R.U32.HI R0, RZ, R0, R9 ;  /* 0x00000000ff007219 */ /* 0x000fe20000011609 */
[----:B------:R-:W-:Y:S01]  /*4840*/  ULDC UR4, c[0x0][0x150] ;  /* 0x0000540000047ab9 */ /* 0x000fe20000000800 */
[----:B------:R-:W-:Y:S02]  /*4850*/  IADD3 R3, P0, RZ, -R19, RZ ;  /* 0x80000013ff037210 */ /* 0x000fe40007f1e0ff */
[----:B------:R-:W-:-:S03]  /*4860*/  I2FP.F32.U32 R7, R12 ;  /* 0x0000000c00077245 */ /* 0x000fc60000201000 */
[----:B------:R-:W1:Y:S01]  /*4870*/  LDC R6, c[0x0][0x618] ;  /* 0x00018600ff067b82 */ /* 0x000e620000000800 */
[----:B------:R-:W-:Y:S02]  /*4880*/  IMAD.X R5, RZ, RZ, ~R0, P0 ;  /* 0x000000ffff057224 */ /* 0x000fe400000e0e00 */
[----:B------:R-:W-:Y:S01]  /*4890*/  FMUL R7, R7, UR4 ;  /* 0x0000000407077c20 */ /* 0x000fe20008400000 */
[----:B------:R-:W-:Y:S01]  /*48a0*/  ULDC UR4, c[0x0][0x154] ;  /* 0x0000550000047ab9 */ /* 0x000fe20000000800 */
[-C--:B------:R-:W-:Y:S02]  /*48b0*/  IMAD R0, R5, R14.reuse, RZ ;  /* 0x0000000e05007224 */ /* 0x080fe400078e02ff */
[C---:B------:R-:W-:Y:S01]  /*48c0*/  IMAD.WIDE.U32 R4, R3.reuse, R14, R16 ;  /* 0x0000000e03047225 */ /* 0x040fe200078e0010 */
[----:B------:R-:W2:Y:S01]  /*48d0*/  LDC R8, c[0x0][0x608] ;  /* 0x00018200ff087b82 */ /* 0x000ea20000000800 */
[----:B------:R-:W3:Y:S02]  /*48e0*/  F2I.U32.TRUNC.NTZ R7, R7 ;  /* 0x0000000700077305 */ /* 0x000ee4000020f000 */
[----:B------:R-:W-:Y:S01]  /*48f0*/  IMAD R3, R3, R15, R0 ;  /* 0x0000000f03037224 */ /* 0x000fe200078e0200 */
[----:B------:R-:W-:-:S03]  /*4900*/  I2FP.F32.U32 R0, R18 ;  /* 0x0000001200007245 */ /* 0x000fc60000201000 */
[----:B------:R-:W-:Y:S01]  /*4910*/  IMAD.IADD R3, R5, 0x1, R3 ;  /* 0x0000000105037824 */ /* 0x000fe200078e0203 */
[----:B------:R-:W4:Y:S01]  /*4920*/  LDC R11, c[0x0][0x658] ;  /* 0x00019600ff0b7b82 */ /* 0x000f220000000800 */
[----:B0-----:R-:W-:-:S04]  /*4930*/  ISETP.NE.U32.AND P0, PT, R24, RZ, PT ;  /* 0x000000ff1800720c */ /* 0x001fc80003f05070 */
[----:B------:R-:W-:-:S03]  /*4940*/  ISETP.NE.AND.EX P0, PT, R25, RZ, PT, P0 ;  /* 0x000000ff1900720c */ /* 0x000fc60003f05300 */
[----:B------:R-:W0:Y:S01]  /*4950*/  LDC R9, c[0x0][0x144] ;  /* 0x00005100ff097b82 */ /* 0x000e220000000800 */
[-C--:B-1----:R-:W-:Y:S01]  /*4960*/  SHF.R.U64 R10, R4, R6.reuse, R3 ;  /* 0x00000006040a7219 */ /* 0x082fe20000001203 */
[----:B---3--:R-:W-:Y:S01]  /*4970*/  IMAD.MOV R7, RZ, RZ, -R7 ;  /* 0x000000ffff077224 */ /* 0x008fe200078e0a07 */
[----:B------:R-:W-:Y:S01]  /*4980*/  SHF.R.U32.HI R3, RZ, R6, R3 ;  /* 0x00000006ff037219 */ /* 0x000fe20000011603 */
[----:B------:R-:W-:-:S04]  /*4990*/  FMUL R6, R0, UR4 ;  /* 0x0000000400067c20 */ /* 0x000fc80008400000 */
[----:B------:R-:W1:Y:S01]  /*49a0*/  LDC R21, c[0x0][0x148] ;  /* 0x00005200ff157b82 */ /* 0x000e620000000800 */
[----:B------:R3:W0:Y:S01]  /*49b0*/  F2I.U32.TRUNC.NTZ R14, R6 ;  /* 0x00000006000e7305 */ /* 0x000622000020f000 */
[-CC-:B--2---:R-:W-:Y:S02]  /*49c0*/  SHF.R.U64 R13, R10, R8.reuse, R3.reuse ;  /* 0x000000080a0d7219 */ /* 0x184fe40000001203 */
[----:B------:R-:W-:-:S04]  /*49d0*/  SHF.R.U32.HI R0, RZ, R8, R3 ;  /* 0x00000008ff007219 */ /* 0x000fc80000011603 */
[----:B------:R-:W2:Y:S01]  /*49e0*/  LDC R20, c[0x0][0x648] ;  /* 0x00019200ff147b82 */ /* 0x000ea20000000800 */
[-CC-:B----4-:R-:W-:Y:S02]  /*49f0*/  SHF.R.U64 R15, R13, R11.reuse, R0.reuse ;  /* 0x0000000b0d0f7219 */ /* 0x190fe40000001200 */
[----:B------:R-:W-:-:S03]  /*4a00*/  SHF.R.U32.HI R5, RZ, R11, R0 ;  /* 0x0000000bff057219 */ /* 0x000fc60000011600 */
[----:B------:R-:W-:Y:S02]  /*4a10*/  IMAD.MOV.U32 R4, RZ, RZ, R15 ;  /* 0x000000ffff047224 */ /* 0x000fe400078e000f */
[----:B------:R-:W4:Y:S01]  /*4a20*/  LDC R26, c[0x0][0x638] ;  /* 0x00018e00ff1a7b82 */ /* 0x000f220000000800 */
[----:B0-----:R-:W-:-:S07]  /*4a30*/  IMAD R22, R9, R7, R12 ;  /* 0x0000000709167224 */ /* 0x001fce00078e020c */
[----:B------:R-:W0:Y:S08]  /*4a40*/  LDC R27, c[0x0][0x610] ;  /* 0x00018400ff1b7b82 */ /* 0x000e300000000800 */
[----:B------:R-:W0:Y:S01]  /*4a50*/  LDC R28, c[0x0][0x600] ;  /* 0x00018000ff1c7b82 */ /* 0x000e220000000800 */
[----:B-123--:R-:W-:Y:S05]  /*4a60*/  @!P0 BRA `(.L_x_97) ;  /* 0x0000000000288947 */ /* 0x00efea0003800000 */
[----:B------:R-:W1:Y:S02]  /*4a70*/  LDC R0, c[0x0][0x64c] ;  /* 0x00019300ff007b82 */ /* 0x000e640000000800 */
[----:B-1----:R-:W-:-:S05]  /*4a80*/  IADD3 R3, P0, R15, R0, RZ ;  /* 0x000000000f037210 */ /* 0x002fca0007f1e0ff */
        /* <DEDUP_REMOVED lines=8> */
.L_x_97:
[----:B------:R-:W-:Y:S01]  /*4b10*/  ISETP.NE.AND P0, PT, R2, 0x1, PT ;  /* 0x000000010200780c */ /* 0x000fe20003f05270 */
[----:B------:R-:W-:Y:S01]  /*4b20*/  IMAD.MOV R14, RZ, RZ, -R14 ;  /* 0x000000ffff0e7224 */ /* 0x000fe200078e0a0e */
[----:B------:R-:W-:Y:S02]  /*4b30*/  SHF.R.U64 R0, R4, R20, R5 ;  /* 0x0000001404007219 */ /* 0x000fe40000001205 */
[----:B------:R-:W-:Y:S02]  /*4b40*/  LOP3.LUT R3, R13, R68, RZ, 0xc0, !PT ;  /* 0x000000440d037212 */ /* 0x000fe400078ec0ff */
[----:B------:R-:W-:Y:S01]  /*4b50*/  LOP3.LUT R5, R10, R67, RZ, 0xc0, !PT ;  /* 0x000000430a057212 */ /* 0x000fe200078ec0ff */
[----:B------:R-:W-:Y:S02]  /*4b60*/  IMAD.MOV R4, RZ, RZ, -R0 ;  /* 0x000000ffff047224 */ /* 0x000fe400078e0a00 */
[----:B------:R-:W-:Y:S02]  /*4b70*/  IMAD R3, R64, R0, R3 ;  /* 0x0000000040037224 */ /* 0x000fe400078e0203 */
[----:B----4-:R-:W-:-:S02]  /*4b80*/  IMAD R0, R4, R26, R15 ;  /* 0x0000001a04007224 */ /* 0x010fc400078e020f */
[----:B------:R-:W-:Y:S02]  /*4b90*/  @P0 IMAD R22, R21, R14, R18 ;  /* 0x0000000e15160224 */ /* 0x000fe400078e0212 */
[----:B------:R-:W-:Y:S02]  /*4ba0*/  IMAD.MOV.U32 R4, RZ, RZ, 0x1 ;  /* 0x00000001ff047424 */ /* 0x000fe400078e00ff */
[----:B0-----:R-:W-:Y:S02]  /*4bb0*/  IMAD R22, R3, R27, R22 ;  /* 0x0000001b03167224 */ /* 0x001fe400078e0216 */
[----:B------:R-:W-:Y:S01]  /*4bc0*/  IMAD R3, R0, R28, R5 ;  /* 0x0000001c00037224 */ /* 0x000fe200078e0205 */
[----:B------:R-:W-:-:S04]  /*4bd0*/  PRMT R0, R4, 0x7610, R0 ;  /* 0x0000761004007816 */ /* 0x000fc80000000000 */
[----:B------:R-:W-:Y:S02]  /*4be0*/  SEL R18, R3, R22, !P0 ;  /* 0x0000001603127207 */ /* 0x000fe40004000000 */
[----:B------:R-:W-:-:S07]  /*4bf0*/  SEL R22, R22, R3, !P0 ;  /* 0x0000000316167207 */ /* 0x000fce0004000000 */
.L_x_95:
[----:B------:R-:W-:Y:S01]  /*4c00*/  LOP3.LUT P0, RZ, R0, 0xff, RZ, 0xc0, !PT ;  /* 0x000000ff00ff7812 */ /* 0x000fe2000780c0ff */
[----:B------:R-:W-:Y:S01]  /*4c10*/  UIMAD.WIDE.U32 UR4, UR38, -0x55555555, URZ ;  /* 0xaaaaaaab260478a5 */ /* 0x000fe2000f8e003f */
[----:B------:R-:W-:-:S03]  /*4c20*/  LOP3.LUT R73, R73, 0x1, RZ, 0x3c, !PT ;  /* 0x0000000149497812 */ /* 0x000fc600078e3cff */
[----:B------:R-:W-:-:S04]  /*4c30*/  USHF.R.U32.HI UR4, URZ, 0x1, UR5 ;  /* 0x000000013f047899 */ /* 0x000fc80008011605 */
[----:B------:R-:W-:-:S04]  /*4c40*/  UIMAD UR38, UR4, -0x3, UR38 ;  /* 0xfffffffd042678a4 */ /* 0x000fc8000f8e0226 */
[----:B------:R-:W-:Y:S08]  /*4c50*/  @P0 BRA `(.L_x_98) ;  /* 0xffffffc800480947 */ /* 0x000ff0000383ffff */
[----:B------:R-:W-:Y:S05]  /*4c60*/  EXIT ;  /* 0x000000000000794d */ /* 0x000fea0003800000 */
.L_x_13:
[----:B------:R-:W-:-:S08]  /*4c70*/  ISETP.NE.AND P0, PT, R14, RZ, PT ;  /* 0x000000ff0e00720c */ /* 0x000fd00003f05270 */
[----:B0-----:R-:W0:-:S00]  /*4c80*/  USETMAXREG.DEALLOC.CTAPOOL 0x28 ;  /* 0x00000028000079c8 */ /* 0x001e0000080e0500 */
[----:B------:R-:W-:Y:S05]  /*4c90*/  @P0 EXIT ;  /* 0x000000000000094d */ /* 0x000fea0003800000 */
[----:B0-----:R-:W-:Y:S01]  /*4ca0*/  LOP3.LUT P0, RZ, R3, 0xff, RZ, 0xc0, !PT ;  /* 0x000000ff03ff7812 */ /* 0x001fe2000780c0ff */
[----:B------:R-:W-:Y:S02]  /*4cb0*/  IMAD.MOV.U32 R3, RZ, RZ, 0x1 ;  /* 0x00000001ff037424 */ /* 0x000fe400078e00ff */
[----:B------:R-:W-:-:S10]  /*4cc0*/  IMAD.MOV.U32 R8, RZ, RZ, RZ ;  /* 0x000000ffff087224 */ /* 0x000fd400078e00ff */
[----:B------:R-:W-:Y:S05]  /*4cd0*/  @!P0 BRA `(.L_x_99) ;  /* 0x0000000c00348947 */ /* 0x000fea0003800000 */
[----:B------:R-:W-:Y:S01]  /*4ce0*/  LOP3.LUT P0, RZ, R4, 0x1f, RZ, 0xc0, !PT ;  /* 0x0000001f04ff7812 */ /* 0x000fe2000780c0ff */
[----:B------:R-:W-:Y:S01]  /*4cf0*/  ULDC UR5, c[0x0][0x658] ;  /* 0x0001960000057ab9 */ /* 0x000fe20000000800 */
[----:B------:R-:W-:Y:S01]  /*4d00*/  UMOV UR6, 0xffffffff ;  /* 0xffffffff00067882 */ /* 0x000fe20000000000 */
[----:B------:R-:W-:Y:S01]  /*4d10*/  BSSY B0, `(.L_x_99) ;  /* 0x00000c9000007945 */ /* 0x000fe20003800000 */
[----:B------:R-:W-:Y:S01]  /*4d20*/  USHF.L.U32 UR6, UR6, UR5, URZ ;  /* 0x0000000506067299 */ /* 0x000fe2000800063f */
[C---:B------:R-:W-:Y:S01]  /*4d30*/  ISETP.NE.AND P2, PT, R5.reuse, RZ, PT ;  /* 0x000000ff0500720c */ /* 0x040fe20003f45270 */
[----:B------:R-:W-:Y:S01]  /*4d40*/  UMOV UR7, 0x1 ;  /* 0x0000000100077882 */ /* 0x000fe20000000000 */
[----:B------:R-:W-:Y:S01]  /*4d50*/  ISETP.NE.OR P0, PT, R5, RZ, !P0 ;  /* 0x000000ff0500720c */ /* 0x000fe20004705670 */
[----:B------:R-:W-:Y:S01]  /*4d60*/  IMAD.MOV.U32 R10, RZ, RZ, 0x1 ;  /* 0x00000001ff0a7424 */ /* 0x000fe200078e00ff */
[----:B------:R-:W-:Y:S01]  /*4d70*/  LOP3.LUT R9, R23, 0x2, RZ, 0xfc, !PT ;  /* 0x0000000217097812 */ /* 0x000fe200078efcff */
[----:B------:R-:W-:Y:S01]  /*4d80*/  IMAD.MOV.U32 R3, RZ, RZ, 0x1 ;  /* 0x00000001ff037424 */ /* 0x000fe200078e00ff */
[----:B------:R-:W-:Y:S01]  /*4d90*/  ULDC UR4, c[0x0][0x600] ;  /* 0x0001800000047ab9 */ /* 0x000fe20000000800 */
[----:B------:R-:W-:Y:S01]  /*4da0*/  IMAD.MOV.U32 R8, RZ, RZ, RZ ;  /* 0x000000ffff087224 */ /* 0x000fe200078e00ff */
[----:B------:R-:W-:-:S02]  /*4db0*/  USHF.L.U32 UR13, UR7, UR5, URZ ;  /* 0x00000005070d7299 */ /* 0x000fc4000800063f */
[----:B------:R-:W-:Y:S02]  /*4dc0*/  UIADD3 UR21, UR40, 0x1, URZ ;  /* 0x0000000128157890 */ /* 0x000fe4000fffe03f */
[----:B------:R-:W-:Y:S02]  /*4dd0*/  UIADD3 UR4, UR4, -0x1, URZ ;  /* 0xffffffff04047890 */ /* 0x000fe4000fffe03f */
[----:B------:R-:W-:Y:S01]  /*4de0*/  ULOP3.LUT UR5, URZ, UR6, URZ, 0x33, !UPT ;  /* 0x000000063f057292 */ /* 0x000fe2000f8e333f */
[----:B------:R-:W-:-:S11]  /*4df0*/  ULDC.64 UR22, c[0x0][0x198] ;  /* 0x0000660000167ab9 */ /* 0x000fd60000000a00 */
.L_x_111:
[----:B------:R-:W-:-:S03]  /*4e00*/  UMOV UR6, 0xffffffff ;  /* 0xffffffff00067882 */ /* 0x000fc60000000000 */
[----:B------:R-:W-:Y:S05]  /*4e10*/  BRA.DIV UR6, `(.L_x_100) ;  /* 0x0000000e06dc7947 */ /* 0x000fea000b800000 */
[----:B------:R-:W-:-:S13]  /*4e20*/  ELECT P6, URZ, PT ;  /* 0x00000000003f782f */ /* 0x000fda00038c0000 */
.L_x_123:
[----:B------:R-:W0:Y:S01]  /*4e30*/  LDC R4, c[0x0][0x28c] ;  /* 0x0000a300ff047b82 */ /* 0x000e220000000800 */
[----:B------:R-:W-:Y:S01]  /*4e40*/  BSSY B1, `(.L_x_101) ;  /* 0x0000041000017945 */ /* 0x000fe20003800000 */
[----:B0-----:R-:W-:-:S13]  /*4e50*/  ISETP.LT.OR P6, PT, R4, 0x1, !P6 ;  /* 0x000000010400780c */ /* 0x001fda00077c1670 */
[----:B------:R-:W-:Y:S05]  /*4e60*/  @P6 BRA `(.L_x_102) ;  /* 0x0000000000f86947 */ /* 0x000fea0003800000 */
[----:B------:R-:W-:Y:S02]  /*4e70*/  IMAD.SHL.U32 R22, R22, 0x40, RZ ;  /* 0x0000004016167824 */ /* 0x000fe400078e00ff */
[----:B------:R-:W-:Y:S02]  /*4e80*/  IMAD.SHL.U32 R18, R18, 0x40, RZ ;  /* 0x0000004012127824 */ /* 0x000fe400078e00ff */
[----:B------:R-:W-:Y:S02]  /*4e90*/  IMAD.MOV.U32 R13, RZ, RZ, RZ ;  /* 0x000000ffff0d7224 */ /* 0x000fe400078e00ff */
[----:B------:R-:W-:Y:S02]  /*4ea0*/  IMAD.U32 R14, RZ, RZ, UR21 ;  /* 0x00000015ff0e7e24 */ /* 0x000fe4000f8e00ff */
[----:B------:R-:W-:Y:S02]  /*4eb0*/  IMAD.MOV.U32 R4, RZ, RZ, R3 ;  /* 0x000000ffff047224 */ /* 0x000fe400078e0003 */
[----:B------:R-:W-:-:S07]  /*4ec0*/  IMAD.MOV.U32 R5, RZ, RZ, R8 ;  /* 0x000000ffff057224 */ /* 0x000fce00078e0008 */
.L_x_106:
[----:B------:R-:W0:Y:S01]  /*4ed0*/  S2R R7, SR_CgaCtaId ;  /* 0x0000000000077919 */ /* 0x000e220000008800 */
[----:B------:R-:W-:-:S04]  /*4ee0*/  MOV R6, 0x400 ;  /* 0x0000040000067802 */ /* 0x000fc80000000f00 */
[----:B0-----:R-:W-:Y:S02]  /*4ef0*/  LEA R12, R7, R6, 0x18 ;  /* 0x00000006070c7211 */ /* 0x001fe400078ec0ff */
[----:B------:R-:W-:Y:S01]  /*4f00*/  SHF.L.U32 R6, R4, 0x1f, RZ ;  /* 0x0000001f04067819 */ /* 0x000fe200000006ff */
[----:B------:R-:W0:Y:S02]  /*4f10*/  @!P2 LDC R7, c[0x0][0x500] ;  /* 0x00014000ff07ab82 */ /* 0x000e240000000800 */
[----:B------:R-:W-:-:S04]  /*4f20*/  IMAD R11, R5, 0x8, R12 ;  /* 0x00000008050b7824 */ /* 0x000fc800078e020c */
[----:B------:R-:W1:Y:S02]  /*4f30*/  SYNCS.PHASECHK.TRANS64.TRYWAIT P1, [R11+URZ+0x18], R6 ;  /* 0x000018060b0075a7 */ /* 0x000e64000802017f */
[----:B-1----:R-:W-:Y:S05]  /*4f40*/  @!P1 BRA `(.L_x_103) ;  /* 0x0000000c00b09947 */ /* 0x002fea0003800000 */
.L_x_124:
[----:B-1----:R-:W-:Y:S01]  /*4f50*/  PRMT R6, R9, 0x9910, RZ ;  /* 0x0000991009067816 */ /* 0x002fe200000000ff */
[----:B0-----:R0:W-:Y:S03]  /*4f60*/  @!P2 SYNCS.ARRIVE.TRANS64 RZ, [R11+URZ], R7 ;  /* 0x000000070bffa9a7 */ /* 0x0011e6000800003f */
[----:B------:R-:W-:-:S13]  /*4f70*/  ISETP.NE.AND P1, PT, R6, 0x2, PT ;  /* 0x000000020600780c */ /* 0x000fda0003f25270 */
[----:B0-----:R-:W-:Y:S05]  /*4f80*/  @P1 BRA `(.L_x_104) ;  /* 0x0000000000041947 */ /* 0x001fea0003800000 */
[----:B------:R-:W-:Y:S01]  /*4f90*/  BPT.TRAP 0x1 ;  /* 0x000000040000795c */ /* 0x000fe20000300000 */
.L_x_104:
[----:B------:R-:W-:Y:S05]  /*4fa0*/  @P0 BRA `(.L_x_105) ;  /* 0x0000000000040947 */ /* 0x000fea0003800000 */
[----:B------:R-:W-:Y:S01]  /*4fb0*/  BPT.TRAP 0x1 ;  /* 0x000000040000795c */ /* 0x000fe20000300000 */
.L_x_105:
[----:B------:R-:W-:Y:S01]  /*4fc0*/  IMAD R12, R5, 0x4000, R12 ;  /* 0x00004000050c7824 */ /* 0x000fe200078e020c */
[----:B------:R-:W-:Y:S01]  /*4fd0*/  R2UR UR34, R13 ;  /* 0x000000000d2272ca */ /* 0x000fe200000e0000 */
[----:B------:R-:W-:Y:S01]  /*4fe0*/  VIADD R14, R14, 0xffffffff ;  /* 0xffffffff0e0e7836 */ /* 0x000fe20000000000 */
[----:B------:R-:W-:Y:S01]  /*4ff0*/  R2UR UR33, R11 ;  /* 0x000000000b2172ca */ /* 0x000fe200000e0000 */
[----:B------:R-:W-:Y:S01]  /*5000*/  UIADD3 UR6, UP0, UR22, 0xf0, URZ ;  /* 0x000000f016067890 */ /* 0x000fe2000ff1e03f */
[----:B------:R-:W-:Y:S01]  /*5010*/  R2UR UR8, R12 ;  /* 0x000000000c0872ca */ /* 0x000fe200000e0000 */
[----:B------:R-:W-:Y:S01]  /*5020*/  UIADD3 UR30, UP1, UR22, 0x1f0, URZ ;  /* 0x000001f0161e7890 */ /* 0x000fe2000ff3e03f */
[----:B------:R-:W-:Y:S01]  /*5030*/  R2UR UR35, R22 ;  /* 0x00000000162372ca */ /* 0x000fe200000e0000 */
[----:B------:R-:W-:Y:S01]  /*5040*/  UIADD3.X UR7, URZ, UR23, URZ, UP0, !UPT ;  /* 0x000000173f077290 */ /* 0x000fe200087fe43f */
[----:B------:R-:W-:Y:S01]  /*5050*/  R2UR UR36, R19 ;  /* 0x00000000132472ca */ /* 0x000fe200000e0000 */
[----:B------:R-:W-:Y:S01]  /*5060*/  UIADD3.X UR31, URZ, UR23, URZ, UP1, !UPT ;  /* 0x000000173f1f7290 */ /* 0x000fe20008ffe43f */
[----:B------:R-:W-:Y:S01]  /*5070*/  R2UR UR19, R18 ;  /* 0x00000000121372ca */ /* 0x000fe200000e0000 */
[----:B------:R-:W-:Y:S01]  /*5080*/  VIADD R5, R5, 0x1 ;  /* 0x0000000105057836 */ /* 0x000fe20000000000 */
[----:B------:R-:W-:Y:S01]  /*5090*/  ISETP.GT.AND P3, PT, R14, 0x1, PT ;  /* 0x000000010e00780c */ /* 0x000fe20003f64270 */
[----:B------:R-:W-:Y:S01]  /*50a0*/  UIADD3 UR26, UR34, 0x20, URZ ;  /* 0x00000020221a7890 */ /* 0x000fe2000fffe03f */
[----:B------:R-:W-:Y:S01]  /*50b0*/  VIADD R13, R13, 0x40 ;  /* 0x000000400d0d7836 */ /* 0x000fe20000000000 */
[----:B------:R-:W-:Y:S01]  /*50c0*/  UMOV UR14, 0x0 ;  /* 0x00000000000e7882 */ /* 0x000fe20000000000 */
[----:B------:R-:W-:Y:S01]  /*50d0*/  UMOV UR15, 0x10000000 ;  /* 0x10000000000f7882 */ /* 0x000fe20000000000 */
[----:B------:R-:W-:Y:S01]  /*50e0*/  UIADD3 UR32, UR8, 0x100, URZ ;  /* 0x0000010008207890 */ /* 0x000fe2000fffe03f */
[----:B------:R-:W-:Y:S01]  /*50f0*/  ISETP.NE.AND P1, PT, R5, 0x3, PT ;  /* 0x000000030500780c */ /* 0x000fe20003f25270 */
[----:B------:R-:W-:-:S02]  /*5100*/  UIADD3 UR24, UR8, 0x2100, URZ ;  /* 0x0000210008187890 */ /* 0x000fc4000fffe03f */
[----:B------:R-:W-:Y:S01]  /*5110*/  UIADD3 UR16, UR8, 0xc100, URZ ;  /* 0x0000c10008107890 */ /* 0x000fe2000fffe03f */
[----:B------:R-:W-:Y:S01]  /*5120*/  SEL R7, RZ, 0x1, P1 ;  /* 0x00000001ff077807 */ /* 0x000fe20000800000 */
[----:B------:R-:W-:Y:S01]  /*5130*/  UIADD3 UR8, UR8, 0xe100, URZ ;  /* 0x0000e10008087890 */ /* 0x000fe2000fffe03f */
[----:B------:R-:W-:Y:S01]  /*5140*/  SEL R5, R5, RZ, P1 ;  /* 0x000000ff05057207 */ /* 0x000fe20000800000 */
[----:B------:R-:W-:Y:S01]  /*5150*/  UMOV UR25, UR33 ;  /* 0x0000002100197c82 */ /* 0x000fe20008000000 */
[----:B------:R-:W-:Y:S01]  /*5160*/  UMOV UR27, UR35 ;  /* 0x00000023001b7c82 */ /* 0x000fe20008000000 */
[----:B------:R-:W-:Y:S01]  /*5170*/  UMOV UR28, UR36 ;  /* 0x00000024001c7c82 */ /* 0x000fe20008000000 */
[----:B------:R-:W-:Y:S01]  /*5180*/  UMOV UR17, UR33 ;  /* 0x0000002100117c82 */ /* 0x000fe20008000000 */
[----:B------:R-:W-:Y:S01]  /*5190*/  UMOV UR18, UR34 ;  /* 0x0000002200127c82 */ /* 0x000fe20008000000 */
[----:B------:R-:W-:Y:S01]  /*51a0*/  UMOV UR20, UR36 ;  /* 0x0000002400147c82 */ /* 0x000fe20008000000 */
[----:B------:R0:W-:Y:S01]  /*51b0*/  UTMALDG.3D [UR32], [UR6], desc[UR14] ;  /* 0x00000e20060075b4 */ /* 0x0001e20008011000 */
[----:B------:R-:W-:Y:S01]  /*51c0*/  UMOV UR9, UR33 ;  /* 0x0000002100097c82 */ /* 0x000fe20008000000 */
[----:B------:R-:W-:Y:S01]  /*51d0*/  UMOV UR11, UR19 ;  /* 0x00000013000b7c82 */ /* 0x000fe20008000000 */
[----:B------:R-:W-:Y:S01]  /*51e0*/  UMOV UR12, UR36 ;  /* 0x00000024000c7c82 */ /* 0x000fe20008000000 */
[----:B------:R-:W-:Y:S01]  /*51f0*/  UMOV UR10, UR26 ;  /* 0x0000001a000a7c82 */ /* 0x000fe20008000000 */
[----:B------:R-:W-:Y:S01]  /*5200*/  LOP3.LUT R4, R4, R7, RZ, 0x3c, !PT ;  /* 0x0000000704047212 */ /* 0x000fe200078e3cff */
[----:B------:R0:W-:Y:S01]  /*5210*/  UTMALDG.3D [UR24], [UR6], desc[UR14] ;  /* 0x00000e18060075b4 */ /* 0x0001e20008011000 */
[----:B------:R0:W-:Y:S01]  /*5220*/  UTMALDG.3D [UR16], [UR30], desc[UR14] ;  /* 0x00000e101e0075b4 */ /* 0x0001e20008011000 */
[----:B------:R0:W-:Y:S02]  /*5230*/  UTMALDG.3D [UR8], [UR30], desc[UR14] ;  /* 0x00000e081e0075b4 */ /* 0x0001e40008011000 */
[----:B0-----:R-:W-:Y:S05]  /*5240*/  @P3 BRA `(.L_x_106) ;  /* 0xfffffffc00203947 */ /* 0x001fea000383ffff */
.L_x_102:
[----:B------:R-:W-:Y:S05]  /*5250*/  BSYNC B1 ;  /* 0x0000000000017941 */ /* 0x000fea0003800000 */
.L_x_101:
[----:B------:R-:W2:Y:S01]  /*5260*/  LDL.64 R20, [R1] ;  /* 0x0000000001147983 */ /* 0x000ea20000100a00 */
[----:B------:R-:W-:Y:S01]  /*5270*/  LOP3.LUT P4, RZ, R10, 0xff, RZ, 0xc0, !PT ;  /* 0x000000ff0aff7812 */ /* 0x000fe2000788c0ff */
[----:B------:R-:W-:Y:S01]  /*5280*/  VIADD R7, R8, UR40 ;  /* 0x0000002808077c36 */ /* 0x000fe20008000000 */
[----:B------:R-:W-:Y:S01]  /*5290*/  ULDC.64 UR6, c[0x0][0x650] ;  /* 0x0001940000067ab9 */ /* 0x000fe20000000a00 */
[----:B------:R-:W-:Y:S01]  /*52a0*/  IMAD.U32 R8, RZ, RZ, UR40 ;  /* 0x00000028ff087e24 */ /* 0x000fe2000f8e00ff */
[----:B------:R-:W-:Y:S01]  /*52b0*/  UISETP.GE.U32.AND UP0, UPT, UR40, 0x3, UPT ;  /* 0x000000032800788c */ /* 0x000fe2000bf06070 */
[----:B------:R-:W-:Y:S01]  /*52c0*/  BSSY B1, `(.L_x_107) ;  /* 0x000006b000017945 */ /* 0x000fe20003800000 */
[----:B------:R-:W-:Y:S01]  /*52d0*/  ISETP.GT.U32.AND P1, PT, R7, 0x2, PT ;  /* 0x000000020700780c */ /* 0x000fe20003f24070 */
[----:B------:R-:W-:Y:S01]  /*52e0*/  IMAD.MOV.U32 R22, RZ, RZ, -0x1 ;  /* 0xffffffffff167424 */ /* 0x000fe200078e00ff */
[----:B------:R-:W-:Y:S01]  /*52f0*/  PRMT R10, RZ, 0x7610, R10 ;  /* 0x00007610ff0a7816 */ /* 0x000fe2000000000a */
[----:B------:R-:W-:Y:S01]  /*5300*/  IMAD.MOV.U32 R18, RZ, RZ, -0x1 ;  /* 0xffffffffff127424 */ /* 0x000fe200078e00ff */
[----:B------:R-:W-:Y:S01]  /*5310*/  ISETP.LT.U32.AND P1, PT, R8, 0x3, P1 ;  /* 0x000000030800780c */ /* 0x000fe20000f21070 */
[----:B------:R-:W-:Y:S01]  /*5320*/  IMAD.MOV.U32 R19, RZ, RZ, -0x1 ;  /* 0xffffffffff137424 */ /* 0x000fe200078e00ff */
[----:B------:R-:W-:Y:S01]  /*5330*/  PLOP3.LUT P3, PT, PT, PT, UP0, 0x80, 0x0 ;  /* 0x000000000000781c */ /* 0x000fe20003f6f008 */
[----:B------:R-:W0:Y:S01]  /*5340*/  @P4 S2R R5, SR_CgaCtaId ;  /* 0x0000000000054919 */ /* 0x000e220000008800 */
[----:B------:R-:W-:-:S04]  /*5350*/  @P4 MOV R4, 0x400 ;  /* 0x0000040000044802 */ /* 0x000fc80000000f00 */
[----:B0-----:R-:W-:Y:S01]  /*5360*/  @P4 LEA R6, R5, R4, 0x18 ;  /* 0x0000000405064211 */ /* 0x001fe200078ec0ff */
[----:B------:R-:W-:Y:S01]  /*5370*/  IMAD.WIDE.U32 R4, R7, -0x55555555, RZ ;  /* 0xaaaaaaab07047825 */ /* 0x000fe200078e00ff */
[----:B------:R-:W-:Y:S02]  /*5380*/  SEL R4, RZ, 0x1, !P1 ;  /* 0x00000001ff047807 */ /* 0x000fe40004800000 */
[----:B------:R0:W-:Y:S02]  /*5390*/  @P4 SYNCS.ARRIVE.TRANS64.A1T0 RZ, [R6+URZ+0x68], RZ ;  /* 0x000068ff06ff49a7 */ /* 0x0001e4000810003f */
[----:B------:R-:W-:Y:S02]  /*53a0*/  LOP3.LUT R3, R3, R4, RZ, 0x3c, !PT ;  /* 0x0000000403037212 */ /* 0x000fe400078e3cff */
[----:B------:R-:W-:Y:S02]  /*53b0*/  PRMT R4, RZ, 0x7610, R4 ;  /* 0x00007610ff047816 */ /* 0x000fe40000000004 */
[----:B0-----:R-:W-:-:S04]  /*53c0*/  SHF.R.U32.HI R6, RZ, 0x1, R5 ;  /* 0x00000001ff067819 */ /* 0x001fc80000011605 */
[----:B------:R-:W-:Y:S01]  /*53d0*/  @P3 LOP3.LUT R3, R3, 0x1, R6, 0x78, !PT ;  /* 0x0000000103033812 */ /* 0x000fe200078e7806 */
[----:B------:R-:W-:Y:S01]  /*53e0*/  IMAD R8, R6, -0x3, R7 ;  /* 0xfffffffd06087824 */ /* 0x000fe200078e0207 */
[----:B--2---:R-:W-:-:S04]  /*53f0*/  IADD3 R16, P4, R16, R20, RZ ;  /* 0x0000001410107210 */ /* 0x004fc80007f9e0ff */
[----:B------:R-:W-:Y:S01]  /*5400*/  ISETP.GE.U32.AND P1, PT, R16, UR6, PT ;  /* 0x0000000610007c0c */ /* 0x000fe2000bf26070 */
[----:B------:R-:W-:-:S05]  /*5410*/  IMAD.X R17, R17, 0x1, R0, P4 ;  /* 0x0000000111117824 */ /* 0x000fca00020e0600 */
[----:B------:R-:W-:-:S13]  /*5420*/  ISETP.GE.U32.AND.EX P1, PT, R17, UR7, PT, P1 ;  /* 0x0000000711007c0c */ /* 0x000fda000bf26110 */
[----:B------:R-:W-:Y:S05]  /*5430*/  @P1 BRA `(.L_x_108) ;  /* 0x00000004004c1947 */ /* 0x000fea0003800000 */
[----:B------:R-:W0:Y:S01]  /*5440*/  S2R R12, SR_CTAID.X ;  /* 0x00000000000c7919 */ /* 0x000e220000002500 */
[----:B------:R-:W-:Y:S01]  /*5450*/  ULDC.64 UR6, c[0x0][0x628] ;  /* 0x00018a0000067ab9 */ /* 0x000fe20000000a00 */
[----:B------:R-:W1:Y:S01]  /*5460*/  LDC R13, c[0x0][0x144] ;  /* 0x00005100ff0d7b82 */ /* 0x000e620000000800 */
[----:B------:R-:W-:Y:S01]  /*5470*/  ISETP.NE.U32.AND P1, PT, RZ, UR6, PT ;  /* 0x00000006ff007c0c */ /* 0x000fe2000bf25070 */
[----:B------:R-:W2:Y:S01]  /*5480*/  S2R R11, SR_CTAID.Y ;  /* 0x00000000000b7919 */ /* 0x000ea20000002600 */
[----:B------:R-:W-:Y:S01]  /*5490*/  ULDC UR8, c[0x0][0x150] ;  /* 0x0000540000087ab9 */ /* 0x000fe20000000800 */
[----:B------:R-:W-:Y:S01]  /*54a0*/  ULDC UR9, c[0x0][0x630] ;  /* 0x00018c0000097ab9 */ /* 0x000fe20000000800 */
[----:B------:R-:W-:Y:S01]  /*54b0*/  ISETP.NE.AND.EX P1, PT, RZ, UR7, PT, P1 ;  /* 0x00000007ff007c0c */ /* 0x000fe2000bf25310 */
[----:B------:R-:W-:Y:S01]  /*54c0*/  IMAD.MOV.U32 R4, RZ, RZ, R16 ;  /* 0x000000ffff047224 */ /* 0x000fe200078e0010 */
[----:B0-----:R-:W-:-:S05]  /*54d0*/  I2FP.F32.U32 R5, R12 ;  /* 0x0000000c00057245 */ /* 0x001fca0000201000 */
[----:B------:R-:W-:Y:S01]  /*54e0*/  FMUL R14, R5, UR8 ;  /* 0x00000008050e7c20 */ /* 0x000fe20008400000 */
[----:B------:R-:W-:-:S05]  /*54f0*/  IMAD.MOV.U32 R5, RZ, RZ, R17 ;  /* 0x000000ffff057224 */ /* 0x000fca00078e0011 */
[----:B--2---:R-:W-:Y:S05]  /*5500*/  @!P1 BRA `(.L_x_109) ;  /* 0x0000000000289947 */ /* 0x004fea0003800000 */
[----:B------:R-:W-:Y:S02]  /*5510*/  ULDC UR8, c[0x0][0x634] ;  /* 0x00018d0000087ab9 */ /* 0x000fe40000000800 */
[----:B------:R-:W-:-:S05]  /*5520*/  IADD3 R5, P1, R16, UR8, RZ ;  /* 0x0000000810057c10 */ /* 0x000fca000ff3e0ff */
[----:B------:R-:W-:-:S04]  /*5530*/  IMAD.X R15, RZ, RZ, R17, P1 ;  /* 0x000000ffff0f7224 */ /* 0x000fc800008e0611 */
[----:B------:R-:W-:-:S04]  /*5540*/  IMAD.WIDE.U32 R6, R15, UR6, RZ ;  /* 0x000000060f067c25 */ /* 0x000fc8000f8e00ff */
[----:B------:R-:W-:-:S04]  /*5550*/  IMAD.WIDE.U32 R6, P1, R5, UR7, R6 ;  /* 0x0000000705067c25 */ /* 0x000fc8000f820006 */
[----:B------:R-:W-:-:S04]  /*5560*/  IMAD.WIDE.U32 R4, R5, UR6, RZ ;  /* 0x0000000605047c25 */ /* 0x000fc8000f8e00ff */
[----:B------:R-:W-:Y:S01]  /*5570*/  IMAD.MOV.U32 R4, RZ, RZ, R7 ;  /* 0x000000ffff047224 */ /* 0x000fe200078e0007 */
[----:B------:R-:W-:Y:S01]  /*5580*/  IADD3 RZ, P3, R5, R6, RZ ;  /* 0x0000000605ff7210 */ /* 0x000fe20007f7e0ff */
[----:B------:R-:W-:-:S04]  /*5590*/  IMAD.X R5, RZ, RZ, RZ, P1 ;  /* 0x000000ffff057224 */ /* 0x000fc800008e06ff */
[----:B------:R-:W-:-:S08]  /*55a0*/  IMAD.WIDE.U32.X R4, R15, UR7, R4, P3 ;  /* 0x000000070f047c25 */ /* 0x000fd000098e0404 */
.L_x_109:
[--C-:B------:R-:W-:Y:S01]  /*55b0*/  SHF.R.U64 R19, R4, UR9, R5.reuse ;  /* 0x0000000904137c19 */ /* 0x100fe20008001205 */
[----:B------:R-:W0:Y:S01]  /*55c0*/  F2I.U32.TRUNC.NTZ R14, R14 ;  /* 0x0000000e000e7305 */ /* 0x000e22000020f000 */
[----:B------:R-:W-:Y:S01]  /*55d0*/  SHF.R.U32.HI R4, RZ, UR9, R5 ;  /* 0x00000009ff047c19 */ /* 0x000fe20008011605 */
[----:B------:R-:W-:Y:S01]  /*55e0*/  ULDC.64 UR6, c[0x0][0x620] ;  /* 0x0001880000067ab9 */ /* 0x000fe20000000a00 */
[----:B------:R-:W-:Y:S01]  /*55f0*/  IADD3 R7, P1, RZ, -R19, RZ ;  /* 0x80000013ff077210 */ /* 0x000fe20007f3e0ff */
[----:B------:R-:W-:Y:S01]  /*5600*/  ULDC.64 UR8, c[0x0][0x640] ;  /* 0x0001900000087ab9 */ /* 0x000fe20000000a00 */
[----:B------:R-:W2:Y:S03]  /*5610*/  LDC R18, c[0x0][0x148] ;  /* 0x00005200ff127b82 */ /* 0x000ea60000000800 */
[----:B------:R-:W-:Y:S01]  /*5620*/  IMAD.X R4, RZ, RZ, ~R4, P1 ;  /* 0x000000ffff047224 */ /* 0x000fe200008e0e04 */
[----:B------:R-:W-:-:S03]  /*5630*/  ISETP.NE.U32.AND P1, PT, RZ, UR8, PT ;  /* 0x00000008ff007c0c */ /* 0x000fc6000bf25070 */
[----:B------:R-:W-:Y:S01]  /*5640*/  IMAD R6, R4, UR6, RZ ;  /* 0x0000000604067c24 */ /* 0x000fe2000f8e02ff */
[----:B------:R-:W-:Y:S01]  /*5650*/  ISETP.NE.AND.EX P1, PT, RZ, UR9, PT, P1 ;  /* 0x00000009ff007c0c */ /* 0x000fe2000bf25310 */
[----:B------:R-:W-:Y:S01]  /*5660*/  IMAD.WIDE.U32 R4, R7, UR6, R16 ;  /* 0x0000000607047c25 */ /* 0x000fe2000f8e0010 */
[----:B------:R-:W-:-:S03]  /*5670*/  ULDC UR6, c[0x0][0x618] ;  /* 0x0001860000067ab9 */ /* 0x000fc60000000800 */
[----:B------:R-:W-:Y:S01]  /*5680*/  IMAD R7, R7, UR7, R6 ;  /* 0x0000000707077c24 */ /* 0x000fe2000f8e0206 */
[----:B------:R-:W-:Y:S01]  /*5690*/  ULDC UR7, c[0x0][0x154] ;  /* 0x0000550000077ab9 */ /* 0x000fe20000000800 */
[----:B0-----:R-:W-:Y:S02]  /*56a0*/  IMAD.MOV R6, RZ, RZ, -R14 ;  /* 0x000000ffff067224 */ /* 0x001fe400078e0a0e */
[----:B------:R-:W-:Y:S02]  /*56b0*/  IMAD.IADD R5, R5, 0x1, R7 ;  /* 0x0000000105057824 */ /* 0x000fe400078e0207 */
[----:B-1----:R-:W-:Y:S01]  /*56c0*/  IMAD R12, R13, R6, R12 ;  /* 0x000000060d0c7224 */ /* 0x002fe200078e020c */
[----:B------:R-:W-:Y:S02]  /*56d0*/  I2FP.F32.U32 R6, R11 ;  /* 0x0000000b00067245 */ /* 0x000fe40000201000 */
[--C-:B------:R-:W-:Y:S02]  /*56e0*/  SHF.R.U64 R13, R4, UR6, R5.reuse ;  /* 0x00000006040d7c19 */ /* 0x100fe40008001205 */
[----:B------:R-:W-:Y:S01]  /*56f0*/  SHF.R.U32.HI R4, RZ, UR6, R5 ;  /* 0x00000006ff047c19 */ /* 0x000fe20008011605 */
[----:B------:R-:W-:Y:S01]  /*5700*/  FMUL R6, R6, UR7 ;  /* 0x0000000706067c20 */ /* 0x000fe20008400000 */
[----:B------:R-:W-:-:S02]  /*5710*/  ULDC UR6, c[0x0][0x608] ;  /* 0x0001820000067ab9 */ /* 0x000fc40000000800 */
[--C-:B------:R-:W-:Y:S01]  /*5720*/  SHF.R.U64 R15, R13, UR6, R4.reuse ;  /* 0x000000060d0f7c19 */ /* 0x100fe20008001204 */
[----:B------:R0:W1:Y:S01]  /*5730*/  F2I.U32.TRUNC.NTZ R20, R6 ;  /* 0x0000000600147305 */ /* 0x000062000020f000 */
[----:B------:R-:W-:Y:S01]  /*5740*/  SHF.R.U32.HI R4, RZ, UR6, R4 ;  /* 0x00000006ff047c19 */ /* 0x000fe20008011604 */
[----:B------:R-:W-:-:S03]  /*5750*/  ULDC UR6, c[0x0][0x658] ;  /* 0x0001960000067ab9 */ /* 0x000fc60000000800 */
[--C-:B------:R-:W-:Y:S02]  /*5760*/  SHF.R.U64 R14, R15, UR6, R4.reuse ;  /* 0x000000060f0e7c19 */ /* 0x100fe40008001204 */
[----:B------:R-:W-:-:S03]  /*5770*/  SHF.R.U32.HI R21, RZ, UR6, R4 ;  /* 0x00000006ff157c19 */ /* 0x000fc60008011604 */
[----:B------:R-:W-:Y:S02]  /*5780*/  IMAD.MOV.U32 R4, RZ, RZ, R14 ;  /* 0x000000ffff047224 */ /* 0x000fe400078e000e */
[----:B------:R-:W-:Y:S01]  /*5790*/  IMAD.MOV.U32 R5, RZ, RZ, R21 ;  /* 0x000000ffff057224 */ /* 0x000fe200078e0015 */
[----:B0-----:R-:W-:Y:S06]  /*57a0*/  @!P1 BRA `(.L_x_110) ;  /* 0x0000000000289947 */ /* 0x001fec0003800000 */
        /* <DEDUP_REMOVED lines=10> */
.L_x_110:
[----:B------:R-:W-:Y:S01]  /*5850*/  ISETP.NE.AND P1, PT, R2, 0x1, PT ;  /* 0x000000010200780c */ /* 0x000fe20003f25270 */
[----:B------:R-:W-:Y:S01]  /*5860*/  ULDC UR6, c[0x0][0x648] ;  /* 0x0001920000067ab9 */ /* 0x000fe20000000800 */
[----:B------:R-:W-:Y:S01]  /*5870*/  LOP3.LUT R15, R15, UR5, RZ, 0xc0, !PT ;  /* 0x000000050f0f7c12 */ /* 0x000fe2000f8ec0ff */
[----:B-1----:R-:W-:Y:S01]  /*5880*/  IMAD.MOV R20, RZ, RZ, -R20 ;  /* 0x000000ffff147224 */ /* 0x002fe200078e0a14 */
[----:B------:R-:W-:Y:S01]  /*5890*/  SHF.R.U64 R4, R4, UR6, R5 ;  /* 0x0000000604047c19 */ /* 0x000fe20008001205 */
[----:B------:R-:W-:Y:S01]  /*58a0*/  ULDC UR6, c[0x0][0x638] ;  /* 0x00018e0000067ab9 */ /* 0x000fe20000000800 */
[----:B------:R-:W-:Y:S01]  /*58b0*/  LOP3.LUT R13, R13, UR4, RZ, 0xc0, !PT ;  /* 0x000000040d0d7c12 */ /* 0x000fe2000f8ec0ff */
[----:B------:R-:W-:Y:S02]  /*58c0*/  ULDC UR7, c[0x0][0x610] ;  /* 0x0001840000077ab9 */ /* 0x000fe40000000800 */
[----:B------:R-:W-:Y:S02]  /*58d0*/  IMAD.MOV R5, RZ, RZ, -R4 ;  /* 0x000000ffff057224 */ /* 0x000fe400078e0a04 */
[----:B------:R-:W-:-:S02]  /*58e0*/  IMAD R15, R4, UR13, R15 ;  /* 0x0000000d040f7c24 */ /* 0x000fc4000f8e020f */
[----:B--2---:R-:W-:Y:S02]  /*58f0*/  @P1 IMAD R12, R18, R20, R11 ;  /* 0x00000014120c1224 */ /* 0x004fe400078e020b */
[----:B------:R-:W-:Y:S01]  /*5900*/  IMAD R14, R5, UR6, R14 ;  /* 0x00000006050e7c24 */ /* 0x000fe2000f8e020e */
[----:B------:R-:W-:Y:S01]  /*5910*/  ULDC UR6, c[0x0][0x600] ;  /* 0x0001800000067ab9 */ /* 0x000fe20000000800 */
[----:B------:R-:W-:Y:S02]  /*5920*/  IMAD R12, R15, UR7, R12 ;  /* 0x000000070f0c7c24 */ /* 0x000fe4000f8e020c */
[----:B------:R-:W-:Y:S02]  /*5930*/  IMAD R5, R14, UR6, R13 ;  /* 0x000000060e057c24 */ /* 0x000fe4000f8e020d */
[----:B------:R-:W-:-:S03]  /*5940*/  IMAD.MOV.U32 R4, RZ, RZ, 0x1 ;  /* 0x00000001ff047424 */ /* 0x000fc600078e00ff */
[----:B------:R-:W-:Y:S02]  /*5950*/  SEL R18, R5, R12, !P1 ;  /* 0x0000000c05127207 */ /* 0x000fe40004800000 */
[----:B------:R-:W-:-:S07]  /*5960*/  SEL R22, R12, R5, !P1 ;  /* 0x000000050c167207 */ /* 0x000fce0004800000 */
.L_x_108:
[----:B------:R-:W-:Y:S05]  /*5970*/  BSYNC B1 ;  /* 0x0000000000017941 */ /* 0x000fea0003800000 */
.L_x_107:
[----:B------:R-:W-:-:S13]  /*5980*/  LOP3.LUT P1, RZ, R4, 0xff, RZ, 0xc0, !PT ;  /* 0x000000ff04ff7812 */ /* 0x000fda000782c0ff */
[----:B------:R-:W-:Y:S05]  /*5990*/  @P1 BRA `(.L_x_111) ;  /* 0xfffffff400181947 */ /* 0x000fea000383ffff */
[----:B------:R-:W-:Y:S05]  /*59a0*/  BSYNC B0 ;  /* 0x0000000000007941 */ /* 0x000fea0003800000 */
.L_x_99:
[----:B------:R-:W-:-:S03]  /*59b0*/  UMOV UR6, 0xffffffff ;  /* 0xffffffff00067882 */ /* 0x000fc60000000000 */
[----:B------:R-:W-:Y:S05]  /*59c0*/  BRA.DIV UR6, `(.L_x_112) ;  /* 0x0000000606247947 */ /* 0x000fea000b800000 */
[----:B------:R-:W-:-:S13]  /*59d0*/  ELECT P6, URZ, PT ;  /* 0x00000000003f782f */ /* 0x000fda00038c0000 */
.L_x_127:
[----:B------:R-:W-:Y:S04]  /*59e0*/  BSSY B0, `(.L_x_113) ;  /* 0x0000022000007945 */ /* 0x000fe80003800000 */
[----:B------:R-:W-:Y:S05]  /*59f0*/  @!P6 BRA `(.L_x_114) ;  /* 0x000000000080e947 */ /* 0x000fea0003800000 */
[----:B------:R-:W-:-:S04]  /*5a00*/  LOP3.LUT R23, R23, 0x2, RZ, 0xfc, !PT ;  /* 0x0000000217177812 */ /* 0x000fc800078efcff */
[----:B------:R-:W-:-:S13]  /*5a10*/  ISETP.NE.AND P0, PT, R23, 0x3, PT ;  /* 0x000000031700780c */ /* 0x000fda0003f05270 */
[----:B------:R-:W-:Y:S05]  /*5a20*/  @!P0 BRA `(.L_x_115) ;  /* 0x0000000000048947 */ /* 0x000fea0003800000 */
[----:B------:R-:W-:Y:S01]  /*5a30*/  BPT.TRAP 0x1 ;  /* 0x000000040000795c */ /* 0x000fe20000300000 */
.L_x_115:
[----:B------:R-:W0:Y:S01]  /*5a40*/  S2R R5, SR_CgaCtaId ;  /* 0x0000000000057919 */ /* 0x000e220000008800 */
[----:B------:R-:W-:Y:S02]  /*5a50*/  MOV R0, 0x400 ;  /* 0x0000040000007802 */ /* 0x000fe40000000f00 */
[----:B------:R-:W-:Y:S02]  /*5a60*/  SHF.L.U32 R2, R3, 0x1f, RZ ;  /* 0x0000001f03027819 */ /* 0x000fe400000006ff */
[----:B0-----:R-:W-:-:S05]  /*5a70*/  LEA R5, R5, R0, 0x18 ;  /* 0x0000000005057211 */ /* 0x001fca00078ec0ff */
[----:B------:R-:W-:-:S04]  /*5a80*/  VIADD R5, R5, 0x18 ;  /* 0x0000001805057836 */ /* 0x000fc80000000000 */
[C---:B------:R-:W-:Y:S02]  /*5a90*/  IMAD R7, R8.reuse, 0x8, R5 ;  /* 0x0000000808077824 */ /* 0x040fe400078e0205 */
[----:B------:R-:W-:Y:S02]  /*5aa0*/  VIADD R8, R8, 0x1 ;  /* 0x0000000108087836 */ /* 0x000fe40000000000 */
[----:B------:R-:W0:Y:S03]  /*5ab0*/  SYNCS.PHASECHK.TRANS64.TRYWAIT P0, [R7+URZ], R2 ;  /* 0x00000002070075a7 */ /* 0x000e26000800017f */
[----:B------:R-:W-:-:S04]  /*5ac0*/  ISETP.NE.AND P1, PT, R8, 0x3, PT ;  /* 0x000000030800780c */ /* 0x000fc80003f25270 */
[----:B------:R-:W-:Y:S02]  /*5ad0*/  SEL R0, RZ, 0x1, P1 ;  /* 0x00000001ff007807 */ /* 0x000fe40000800000 */
[----:B------:R-:W-:Y:S02]  /*5ae0*/  SEL R8, R8, RZ, P1 ;  /* 0x000000ff08087207 */ /* 0x000fe40000800000 */
[----:B------:R-:W-:-:S03]  /*5af0*/  LOP3.LUT R9, R3, R0, RZ, 0x3c, !PT ;  /* 0x0000000003097212 */ /* 0x000fc600078e3cff */
[----:B------:R-:W-:Y:S01]  /*5b00*/  IMAD R4, R8, 0x8, R5 ;  /* 0x0000000808047824 */ /* 0x000fe200078e0205 */
[----:B------:R-:W-:Y:S01]  /*5b10*/  SHF.L.U32 R3, R9, 0x1f, RZ ;  /* 0x0000001f09037819 */ /* 0x000fe200000006ff */
[----:B0-----:R-:W-:Y:S06]  /*5b20*/  @!P0 BRA `(.L_x_116) ;  /* 0x0000000000ec8947 */ /* 0x001fec0003800000 */
.L_x_128:
[----:B------:R-:W1:Y:S01]  /*5b30*/  SYNCS.PHASECHK.TRANS64.TRYWAIT P0, [R4+URZ], R3 ;  /* 0x00000003040075a7 */ /* 0x000e62000800017f */
[----:B------:R-:W-:-:S05]  /*5b40*/  VIADD R0, R8, 0x1 ;  /* 0x0000000108007836 */ /* 0x000fca0000000000 */
[----:B------:R-:W-:-:S04]  /*5b50*/  ISETP.NE.AND P1, PT, R0, 0x3, PT ;  /* 0x000000030000780c */ /* 0x000fc80003f25270 */
[----:B0-----:R-:W-:Y:S02]  /*5b60*/  SEL R2, RZ, 0x1, P1 ;  /* 0x00000001ff027807 */ /* 0x001fe40000800000 */
[----:B------:R-:W-:Y:S02]  /*5b70*/  SEL R0, R0, RZ, P1 ;  /* 0x000000ff00007207 */ /* 0x000fe40000800000 */
[----:B------:R-:W-:Y:S01]  /*5b80*/  LOP3.LUT R2, R9, R2, RZ, 0x3c, !PT ;  /* 0x0000000209027212 */ /* 0x000fe200078e3cff */
[----:B-1----:R-:W-:Y:S06]  /*5b90*/  @!P0 BRA `(.L_x_117) ;  /* 0x0000000000e48947 */ /* 0x002fec0003800000 */
.L_x_129:
[----:B------:R-:W-:Y:S01]  /*5ba0*/  IMAD R5, R0, 0x8, R5 ;  /* 0x0000000800057824 */ /* 0x000fe200078e0205 */
[----:B------:R-:W-:-:S07]  /*5bb0*/  SHF.L.U32 R0, R2, 0x1f, RZ ;  /* 0x0000001f02007819 */ /* 0x000fce00000006ff */
.L_x_118:
[----:B-1----:R1:W2:Y:S02]  /*5bc0*/  SYNCS.PHASECHK.TRANS64.TRYWAIT P0, [R5+URZ], R0 ;  /* 0x00000000050075a7 */ /* 0x0022a4000800017f */
[----:B--2---:R-:W-:Y:S05]  /*5bd0*/  @!P0 NANOSLEEP.SYNCS 0x989680 ;  /* 0x009896800000895d */ /* 0x004fea0003900000 */
[----:B------:R-:W2:Y:S02]  /*5be0*/  @!P0 SYNCS.PHASECHK.TRANS64 P0, [R5+URZ], R0 ;  /* 0x00000000050085a7 */ /* 0x000ea4000800007f */
[----:B--2---:R-:W-:Y:S05]  /*5bf0*/  @!P0 BRA `(.L_x_118) ;  /* 0xfffffffc00f08947 */ /* 0x004fea000383ffff */
.L_x_114:
[----:B------:R-:W-:Y:S05]  /*5c00*/  BSYNC B0 ;  /* 0x0000000000007941 */ /* 0x000fea0003800000 */
.L_x_113:
[----:B------:R-:W-:Y:S05]  /*5c10*/  EXIT ;  /* 0x000000000000794d */ /* 0x000fea0003800000 */
.L_x_15:
[----:B0-----:R-:W-:-:S04]  /*5c20*/  IMAD.U32 R3, RZ, RZ, UR43 ;  /* 0x0000002bff037e24 */ /* 0x001fc8000f8e00ff */
[----:B------:R0:W1:Y:S03]  /*5c30*/  SYNCS.PHASECHK.TRANS64.TRYWAIT P0, [R3+URZ+-0x8], R0 ;  /* 0xfffff800030075a7 */ /* 0x000066000800017f */
[----:B-1----:R-:W-:Y:S05]  /*5c40*/  @!P0 NANOSLEEP.SYNCS 0x989680 ;  /* 0x009896800000895d */ /* 0x002fea0003900000 */
[----:B------:R-:W1:Y:S02]  /*5c50*/  @!P0 SYNCS.PHASECHK.TRANS64 P0, [R3+URZ+-0x8], R0 ;  /* 0xfffff800030085a7 */ /* 0x000e64000800007f */
[----:B-1----:R-:W-:Y:S05]  /*5c60*/  @!P0 BRA `(.L_x_15) ;  /* 0xfffffffc00ec8947 */ /* 0x002fea000383ffff */
[----:B------:R-:W-:Y:S05]  /*5c70*/  BRA `(.L_x_119) ;  /* 0xffffffb8004c7947 */ /* 0x000fea000383ffff */
.L_x_20:
[----:B-1----:R1:W2:Y:S02]  /*5c80*/  SYNCS.PHASECHK.TRANS64.TRYWAIT P1, [R3+URZ], R0 ;  /* 0x00000000030075a7 */ /* 0x0022a4000802017f */
[----:B--2---:R-:W-:Y:S05]  /*5c90*/  @!P1 NANOSLEEP.SYNCS 0x989680 ;  /* 0x009896800000995d */ /* 0x004fea0003900000 */
[----:B------:R-:W2:Y:S02]  /*5ca0*/  @!P1 SYNCS.PHASECHK.TRANS64 P1, [R3+URZ], R0 ;  /* 0x00000000030095a7 */ /* 0x000ea4000802007f */
[----:B--2---:R-:W-:Y:S05]  /*5cb0*/  @!P1 BRA `(.L_x_20) ;  /* 0xfffffffc00f09947 */ /* 0x004fea000383ffff */
[----:B------:R-:W-:Y:S05]  /*5cc0*/  BRA `(.L_x_19) ;  /* 0xffffffb800b87947 */ /* 0x000fea000383ffff */
.L_x_25:
[----:B-1----:R-:W-:-:S04]  /*5cd0*/  IMAD.U32 R4, RZ, RZ, UR4 ;  /* 0x00000004ff047e24 */ /* 0x002fc8000f8e00ff */
[----:B------:R1:W2:Y:S03]  /*5ce0*/  SYNCS.PHASECHK.TRANS64.TRYWAIT P1, [R4+URZ], R3 ;  /* 0x00000003040075a7 */ /* 0x0002a6000802017f */
[----:B--2---:R-:W-:Y:S05]  /*5cf0*/  @!P1 NANOSLEEP.SYNCS 0x989680 ;  /* 0x009896800000995d */ /* 0x004fea0003900000 */
[----:B------:R-:W2:Y:S02]  /*5d00*/  @!P1 SYNCS.PHASECHK.TRANS64 P1, [R4+URZ], R3 ;  /* 0x00000003040095a7 */ /* 0x000ea4000802007f */
[----:B--2---:R-:W-:Y:S05]  /*5d10*/  @!P1 BRA `(.L_x_25) ;  /* 0xfffffffc00ec9947 */ /* 0x004fea000383ffff */
[----:B------:R-:W-:Y:S05]  /*5d20*/  BRA `(.L_x_24) ;  /* 0xffffffbc00e07947 */ /* 0x000fea000383ffff */
.L_x_31:
[----:B0-----:R-:W-:-:S04]  /*5d30*/  IMAD.U32 R3, RZ, RZ, UR43 ;  /* 0x0000002bff037e24 */ /* 0x001fc8000f8e00ff */
[----:B------:R0:W1:Y:S03]  /*5d40*/  SYNCS.PHASECHK.TRANS64.TRYWAIT P0, [R3+URZ+0x8], R0 ;  /* 0x00000800030075a7 */ /* 0x000066000800017f */
[----:B-1----:R-:W-:Y:S05]  /*5d50*/  @!P0 NANOSLEEP.SYNCS 0x989680 ;  /* 0x009896800000895d */ /* 0x002fea0003900000 */
[----:B------:R-:W1:Y:S02]  /*5d60*/  @!P0 SYNCS.PHASECHK.TRANS64 P0, [R3+URZ+0x8], R0 ;  /* 0x00000800030085a7 */ /* 0x000e64000800007f */
[----:B-1----:R-:W-:Y:S05]  /*5d70*/  @!P0 BRA `(.L_x_31) ;  /* 0xfffffffc00ec8947 */ /* 0x002fea000383ffff */
[----:B------:R-:W-:Y:S05]  /*5d80*/  BRA `(.L_x_120) ;  /* 0xffffffc4007c7947 */ /* 0x000fea000383ffff */
.L_x_100:
[----:B------:R-:W-:Y:S01]  /*5d90*/  BSSY B1, `(.L_x_121) ;  /* 0x0000006000017945 */ /* 0x000fe20003800000 */
[----:B------:R-:W-:-:S07]  /*5da0*/  IMAD.MOV.U32 R15, RZ, RZ, -0x1 ;  /* 0xffffffffff0f7424 */ /* 0x000fce00078e00ff */
[----:B-----5:R-:W-:Y:S05]  /*5db0*/  WARPSYNC.COLLECTIVE R15, `(.L_x_122) ;  /* 0x000000000f0c7348 */ /* 0x020fea0003c00000 */
[----:B------:R-:W-:Y:S02]  /*5dc0*/  ELECT P6, UR62, PT ;  /* 0x00000000003e782f */ /* 0x000fe400038c0000 */
[----:B------:R-:W-:Y:S01]  /*5dd0*/  MOV R14, UR62 ;  /* 0x0000003e000e7c02 */ /* 0x000fe20008000f00 */
[----:B-----5:R-:W-:Y:S10]  /*5de0*/  ENDCOLLECTIVE ;  /* 0x000000000000791b */ /* 0x020ff40003800000 */
.L_x_122:
[----:B------:R-:W-:Y:S05]  /*5df0*/  BSYNC B1 ;  /* 0x0000000000017941 */ /* 0x000fea0003800000 */
.L_x_121:
[----:B------:R-:W-:Y:S05]  /*5e00*/  BRA `(.L_x_123) ;  /* 0xfffffff000087947 */ /* 0x000fea000383ffff */
.L_x_103:
[----:B-1----:R1:W2:Y:S02]  /*5e10*/  SYNCS.PHASECHK.TRANS64.TRYWAIT P1, [R11+URZ+0x18], R6 ;  /* 0x000018060b0075a7 */ /* 0x0022a4000802017f */
[----:B--2---:R-:W-:Y:S05]  /*5e20*/  @!P1 NANOSLEEP.SYNCS 0x989680 ;  /* 0x009896800000995d */ /* 0x004fea0003900000 */
[----:B------:R-:W2:Y:S02]  /*5e30*/  @!P1 SYNCS.PHASECHK.TRANS64 P1, [R11+URZ+0x18], R6 ;  /* 0x000018060b0095a7 */ /* 0x000ea4000802007f */
[----:B--2---:R-:W-:Y:S05]  /*5e40*/  @!P1 BRA `(.L_x_103) ;  /* 0xfffffffc00f09947 */ /* 0x004fea000383ffff */
[----:B------:R-:W-:Y:S05]  /*5e50*/  BRA `(.L_x_124) ;  /* 0xfffffff0003c7947 */ /* 0x000fea000383ffff */
.L_x_112:
[----:B------:R-:W-:Y:S01]  /*5e60*/  BSSY B0, `(.L_x_125) ;  /* 0x0000006000007945 */ /* 0x000fe20003800000 */
[----:B------:R-:W-:-:S07]  /*5e70*/  IMAD.MOV.U32 R15, RZ, RZ, -0x1 ;  /* 0xffffffffff0f7424 */ /* 0x000fce00078e00ff */
[----:B-----5:R-:W-:Y:S05]  /*5e80*/  WARPSYNC.COLLECTIVE R15, `(.L_x_126) ;  /* 0x000000000f0c7348 */ /* 0x020fea0003c00000 */
[----:B------:R-:W-:Y:S02]  /*5e90*/  ELECT P6, UR62, PT ;  /* 0x00000000003e782f */ /* 0x000fe400038c0000 */
[----:B------:R-:W-:Y:S01]  /*5ea0*/  MOV R14, UR62 ;  /* 0x0000003e000e7c02 */ /* 0x000fe20008000f00 */
[----:B-----5:R-:W-:Y:S10]  /*5eb0*/  ENDCOLLECTIVE ;  /* 0x000000000000791b */ /* 0x020ff40003800000 */
.L_x_126:
[----:B------:R-:W-:Y:S05]  /*5ec0*/  BSYNC B0 ;  /* 0x0000000000007941 */ /* 0x000fea0003800000 */
.L_x_125:
[----:B------:R-:W-:Y:S05]  /*5ed0*/  BRA `(.L_x_127) ;  /* 0xfffffff800c07947 */ /* 0x000fea000383ffff */
.L_x_116:
[----:B0-----:R0:W1:Y:S02]  /*5ee0*/  SYNCS.PHASECHK.TRANS64.TRYWAIT P0, [R7+URZ], R2 ;  /* 0x00000002070075a7 */ /* 0x001064000800017f */
[----:B-1----:R-:W-:Y:S05]  /*5ef0*/  @!P0 NANOSLEEP.SYNCS 0x989680 ;  /* 0x009896800000895d */ /* 0x002fea0003900000 */
[----:B------:R-:W1:Y:S02]  /*5f00*/  @!P0 SYNCS.PHASECHK.TRANS64 P0, [R7+URZ], R2 ;  /* 0x00000002070085a7 */ /* 0x000e64000800007f */
[----:B-1----:R-:W-:Y:S05]  /*5f10*/  @!P0 BRA `(.L_x_116) ;  /* 0xfffffffc00f08947 */ /* 0x002fea000383ffff */
[----:B------:R-:W-:Y:S05]  /*5f20*/  BRA `(.L_x_128) ;  /* 0xfffffffc00007947 */ /* 0x000fea000383ffff */
.L_x_117:
[----:B0-----:R0:W1:Y:S02]  /*5f30*/  SYNCS.PHASECHK.TRANS64.TRYWAIT P0, [R4+URZ], R3 ;  /* 0x00000003040075a7 */ /* 0x001064000800017f */
[----:B-1----:R-:W-:Y:S05]  /*5f40*/  @!P0 NANOSLEEP.SYNCS 0x989680 ;  /* 0x009896800000895d */ /* 0x002fea0003900000 */
[----:B------:R-:W1:Y:S02]  /*5f50*/  @!P0 SYNCS.PHASECHK.TRANS64 P0, [R4+URZ], R3 ;  /* 0x00000003040085a7 */ /* 0x000e64000800007f */
[----:B-1----:R-:W-:Y:S05]  /*5f60*/  @!P0 BRA `(.L_x_117) ;  /* 0xfffffffc00f08947 */ /* 0x002fea000383ffff */
[----:B------:R-:W-:Y:S05]  /*5f70*/  BRA `(.L_x_129) ;  /* 0xfffffffc00087947 */ /* 0x000fea000383ffff */
.L_x_130:
[----:B------:R-:W-:-:S00]  /*5f80*/  BRA `(.L_x_130) ;  /* 0xfffffffc00fc7947 */ /* 0x000fc0000383ffff */
[----:B------:R-:W-:-:S00]  /*5f90*/  NOP ;  /* 0x0000000000007918 */ /* 0x000fc00000000000 */
        /* <DEDUP_REMOVED lines=14> */
.L_x_131:


//--------------------- .nv.global.init           --------------------------
	.section	.nv.global.init,"aw",@progbits
.nv.global.init:
	.type		$str$22,@object
	.size		$str$22,($str$23 - $str$22)
$str$22:
        /*0000*/ 	.byte	0x6b, 0x5f, 0x74, 0x69, 0x6c, 0x65, 0x5f, 0x63, 0x6f, 0x75, 0x6e, 0x74, 0x20, 0x3e, 0x3d, 0x20
        /*0010*/ 	.byte	0x31, 0x00
	.type		$str$23,@object
	.size		$str$23,(__unnamed_1 - $str$23)
$str$23:
        /*0012*/ 	.byte	0x2f, 0x74, 0x6d, 0x70, 0x2f, 0x63, 0x75, 0x74, 0x6c, 0x61, 0x73, 0x73, 0x5f, 0x73, 0x77, 0x65
        /*0022*/ 	.byte	0x65, 0x70, 0x5f, 0x73, 0x72, 0x63, 0x2f, 0x69, 0x6e, 0x63, 0x6c, 0x75, 0x64, 0x65, 0x2f, 0x63
        /*0032*/ 	.byte	0x75, 0x74, 0x6c, 0x61, 0x73, 0x73, 0x2f, 0x67, 0x65, 0x6d, 0x6d, 0x2f, 0x63, 0x6f, 0x6c, 0x6c
        /*0042*/ 	.byte	0x65, 0x63, 0x74, 0x69, 0x76, 0x65, 0x2f, 0x73, 0x6d, 0x39, 0x30, 0x5f, 0x6d, 0x6d, 0x61, 0x5f
        /*0052*/ 	.byte	0x74, 0x6d, 0x61, 0x5f, 0x67, 0x6d, 0x6d, 0x61, 0x5f, 0x73, 0x73, 0x5f, 0x77, 0x61, 0x72, 0x70
        /*0062*/ 	.byte	0x73, 0x70, 0x65, 0x63, 0x69, 0x61, 0x6c, 0x69, 0x7a, 0x65, 0x64, 0x2e, 0x68, 0x70, 0x70, 0x00
	.type		__unnamed_1,@object
	.size		__unnamed_1,(.L_0 - __unnamed_1)
__unnamed_1:
        /*0072*/ 	.byte	0x76, 0x6f, 0x69, 0x64, 0x20, 0x63, 0x75, 0x74, 0x6c, 0x61, 0x73, 0x73, 0x3a, 0x3a, 0x67, 0x65
        /* <DEDUP_REMOVED lines=176> */
        /*0b82*/ 	.byte	0x65, 0x6e, 0x74, 0x69, 0x74, 0x79, 0x5d, 0x00
.L_0:


//--------------------- .nv.shared._ZN7cutlass13device_kernelINS_4gemm6kernel13GemmUniversalIN4cute5tupleIJiiiiEEENS1_10collective13CollectiveMmaINS1_34MainloopSm90TmaGmmaWarpSpecializedILi3ENS5_IJNS4_1CILi1EEESB_SB_EEENS1_32KernelTmaWarpSpecializedPingpongEEENS5_IJNSA_ILi64EEESF_SF_EEENS_10tfloat32_tENS5_IJlSB_lEEESH_SI_NS4_8TiledMMAINS4_8MMA_AtomIJNS4_4SM904GMMA29MMA_64x64x8_F32TF32TF32_SS_TNILNSM_7ScaleInE1ELSO_1EEEEEENS4_6LayoutISC_NS5_IJNSA_ILi0EEESS_SS_EEEEENS5_IJNS4_10UnderscoreESV_SV_EEEEENS4_13SM90_TMA_LOADENS4_14ComposedLayoutINS4_7SwizzleILi3ELi4ELi3EEENS4_18smem_ptr_flag_bitsILi32EEENSR_INS5_IJNSA_ILi8EEENSA_ILi32EEEEEENS5_IJS15_SB_EEEEEEEvNS4_8identityESY_S19_vS1A_EENS_8epilogue10collective6detail29Sm90TmaWarpSpecializedAdapterINS1D_15DefaultEpilogueISH_SI_SI_NS1C_6thread17LinearCombinationISH_Li1EffLNS1H_9ScaleType4KindE0ELNS_15FloatRoundStyleE2ESH_EENS1_15EpilogueDefaultEEEEEvvEEEEvNT_6ParamsE --------------------------
	.section	.nv.shared._ZN7cutlass13device_kernelINS_4gemm6kernel13GemmUniversalIN4cute5tupleIJiiiiEEENS1_10collective13CollectiveMmaINS1_34MainloopSm90TmaGmmaWarpSpecializedILi3ENS5_IJNS4_1CILi1EEESB_SB_EEENS1_32KernelTmaWarpSpecializedPingpongEEENS5_IJNSA_ILi64EEESF_SF_EEENS_10tfloat32_tENS5_IJlSB_lEEESH_SI_NS4_8TiledMMAINS4_8MMA_AtomIJNS4_4SM904GMMA29MMA_64x64x8_F32TF32TF32_SS_TNILNSM_7ScaleInE1ELSO_1EEEEEENS4_6LayoutISC_NS5_IJNSA_ILi0EEESS_SS_EEEEENS5_IJNS4_10UnderscoreESV_SV_EEEEENS4_13SM90_TMA_LOADENS4_14ComposedLayoutINS4_7SwizzleILi3ELi4ELi3EEENS4_18smem_ptr_flag_bitsILi32EEENSR_INS5_IJNSA_ILi8EEENSA_ILi32EEEEEENS5_IJS15_SB_EEEEEEEvNS4_8identityESY_S19_vS1A_EENS_8epilogue10collective6detail29Sm90TmaWarpSpecializedAdapterINS1D_15DefaultEpilogueISH_SI_SI_NS1C_6thread17LinearCombinationISH_Li1EffLNS1H_9ScaleType4KindE0ELNS_15FloatRoundStyleE2ESH_EENS1_15EpilogueDefaultEEEEEvvEEEEvNT_6ParamsE,"aw",@nobits
	.sectionflags	@""
	.align	16
	.zero		1024


//--------------------- .nv.shared.reserved.0     --------------------------
	.section	.nv.shared.reserved.0,"aw",@nobits
	.weak		__nv_reservedSMEM_offset_0_alias
	.size		__nv_reservedSMEM_offset_0_alias, 0, 0
	.other		__nv_reservedSMEM_offset_0_alias,@"STO_CUDA_RESERVED_SHARED STV_DEFAULT"
__nv_reservedSMEM_offset_0_alias:
	.zero		0


//--------------------- .nv.global                --------------------------
	.section	.nv.global,"aw",@nobits
.nv.global:
	.type		_ZN40_INTERNAL_05830866_4_k_cu_4a556c45_180654cute1_E,@object
	.size		_ZN40_INTERNAL_05830866_4_k_cu_4a556c45_180654cute1_E,(_ZN40_INTERNAL_05830866_4_k_cu_4a556c45_180654cuda3std3__45__cpo6cbeginE - _ZN40_INTERNAL_05830866_4_k_cu_4a556c45_180654cute1_E)
_ZN40_INTERNAL_05830866_4_k_cu_4a556c45_180654cute1_E:
	.zero		1
	.type		_ZN40_INTERNAL_05830866_4_k_cu_4a556c45_180654cuda3std3__45__cpo6cbeginE,@object
	.size		_ZN40_INTERNAL_05830866_4_k_cu_4a556c45_180654cuda3std3__45__cpo6cbeginE,(_ZN40_INTERNAL_05830866_4_k_cu_4a556c45_180654cuda3std3__48in_placeE - _ZN40_INTERNAL_05830866_4_k_cu_4a556c45_180654cuda3std3__45__cpo6cbeginE)
_ZN40_INTERNAL_05830866_4_k_cu_4a556c45_180654cuda3std3__45__cpo6cbeginE:
	.zero		1
	.type		_ZN40_INTERNAL_05830866_4_k_cu_4a556c45_180654cuda3std3__48in_placeE,@object
	.size		_ZN40_INTERNAL_05830866_4_k_cu_4a556c45_180654cuda3std3__48in_placeE,(_ZN40_INTERNAL_05830866_4_k_cu_4a556c45_180654cuda3std6ranges3__45__cpo9iter_moveE - _ZN40_INTERNAL_05830866_4_k_cu_4a556c45_180654cuda3std3__48in_placeE)
_ZN40_INTERNAL_05830866_4_k_cu_4a556c45_180654cuda3std3__48in_placeE:
	.zero		1
	.type		_ZN40_INTERNAL_05830866_4_k_cu_4a556c45_180654cuda3std6ranges3__45__cpo9iter_moveE,@object
	.size		_ZN40_INTERNAL_05830866_4_k_cu_4a556c45_180654cuda3std6ranges3__45__cpo9iter_moveE,(_ZN40_INTERNAL_05830866_4_k_cu_4a556c45_180654cuda3std3__45__cpo5beginE - _ZN40_INTERNAL_05830866_4_k_cu_4a556c45_180654cuda3std6ranges3__45__cpo9iter_moveE)
_ZN40_INTERNAL_05830866_4_k_cu_4a556c45_180654cuda3std6ranges3__45__cpo9iter_moveE:
	.zero		1
	.type		_ZN40_INTERNAL_05830866_4_k_cu_4a556c45_180654cuda3std3__45__cpo5beginE,@object
	.size		_ZN40_INTERNAL_05830866_4_k_cu_4a556c45_180654cuda3std3__45__cpo5beginE,(_ZN40_INTERNAL_05830866_4_k_cu_4a556c45_180654cuda3std3__442_GLOBAL__N__05830866_4_k_cu_4a556c45_180656ignoreE - _ZN40_INTERNAL_05830866_4_k_cu_4a556c45_180654cuda3std3__45__cpo5beginE)
_ZN40_INTERNAL_05830866_4_k_cu_4a556c45_180654cuda3std3__45__cpo5beginE:
	.zero		1
	.type		_ZN40_INTERNAL_05830866_4_k_cu_4a556c45_180654cuda3std3__442_GLOBAL__N__05830866_4_k_cu_4a556c45_180656ignoreE,@object
	.size		_ZN40_INTERNAL_05830866_4_k_cu_4a556c45_180654cuda3std3__442_GLOBAL__N__05830866_4_k_cu_4a556c45_180656ignoreE,(_ZN40_INTERNAL_05830866_4_k_cu_4a556c45_180654cute7productE - _ZN40_INTERNAL_05830866_4_k_cu_4a556c45_180654cuda3std3__442_GLOBAL__N__05830866_4_k_cu_4a556c45_180656ignoreE)
_ZN40_INTERNAL_05830866_4_k_cu_4a556c45_180654cuda3std3__442_GLOBAL__N__05830866_4_k_cu_4a556c45_180656ignoreE:
	.zero		1
	.type		_ZN40_INTERNAL_05830866_4_k_cu_4a556c45_180654cute7productE,@object
	.size		_ZN40_INTERNAL_05830866_4_k_cu_4a556c45_180654cute7productE,(_ZN40_INTERNAL_05830866_4_k_cu_4a556c45_180654cuda3std3__45__cpo3endE - _ZN40_INTERNAL_05830866_4_k_cu_4a556c45_180654cute7productE)
_ZN40_INTERNAL_05830866_4_k_cu_4a556c45_180654cute7productE:
	.zero		1
	.type		_ZN40_INTERNAL_05830866_4_k_cu_4a556c45_180654cuda3std3__45__cpo3endE,@object
	.size		_ZN40_INTERNAL_05830866_4_k_cu_4a556c45_180654cuda3std3__45__cpo3endE,(_ZN40_INTERNAL_05830866_4_k_cu_4a556c45_180654cuda3std3__419piecewise_constructE - _ZN40_INTERNAL_05830866_4_k_cu_4a556c45_180654cuda3std3__45__cpo3endE)
_ZN40_INTERNAL_05830866_4_k_cu_4a556c45_180654cuda3std3__45__cpo3endE:
	.zero		1
	.type		_ZN40_INTERNAL_05830866_4_k_cu_4a556c45_180654cuda3std3__419piecewise_constructE,@object
	.size		_ZN40_INTERNAL_05830866_4_k_cu_4a556c45_180654cuda3std3__419piecewise_constructE,(_ZN40_INTERNAL_05830866_4_k_cu_4a556c45_180654cuda3std3__45__cpo4cendE - _ZN40_INTERNAL_05830866_4_k_cu_4a556c45_180654cuda3std3__419piecewise_constructE)
_ZN40_INTERNAL_05830866_4_k_cu_4a556c45_180654cuda3std3__419piecewise_constructE:
	.zero		1
	.type		_ZN40_INTERNAL_05830866_4_k_cu_4a556c45_180654cuda3std3__45__cpo4cendE,@object
	.size		_ZN40_INTERNAL_05830866_4_k_cu_4a556c45_180654cuda3std3__45__cpo4cendE,(_ZN40_INTERNAL_05830866_4_k_cu_4a556c45_180654cuda3std6ranges3__45__cpo4swapE - _ZN40_INTERNAL_05830866_4_k_cu_4a556c45_180654cuda3std3__45__cpo4cendE)
_ZN40_INTERNAL_05830866_4_k_cu_4a556c45_180654cuda3std3__45__cpo4cendE:
	.zero		1
	.type		_ZN40_INTERNAL_05830866_4_k_cu_4a556c45_180654cuda3std6ranges3__45__cpo4swapE,@object
	.size		_ZN40_INTERNAL_05830866_4_k_cu_4a556c45_180654cuda3std6ranges3__45__cpo4swapE,(.L_8 - _ZN40_INTERNAL_05830866_4_k_cu_4a556c45_180654cuda3std6ranges3__45__cpo4swapE)
_ZN40_INTERNAL_05830866_4_k_cu_4a556c45_180654cuda3std6ranges3__45__cpo4swapE:
	.zero		1
.L_8:


//--------------------- .nv.constant0._ZN7cutlass13device_kernelINS_4gemm6kernel13GemmUniversalIN4cute5tupleIJiiiiEEENS1_10collective13CollectiveMmaINS1_34MainloopSm90TmaGmmaWarpSpecializedILi3ENS5_IJNS4_1CILi1EEESB_SB_EEENS1_32KernelTmaWarpSpecializedPingpongEEENS5_IJNSA_ILi64EEESF_SF_EEENS_10tfloat32_tENS5_IJlSB_lEEESH_SI_NS4_8TiledMMAINS4_8MMA_AtomIJNS4_4SM904GMMA29MMA_64x64x8_F32TF32TF32_SS_TNILNSM_7ScaleInE1ELSO_1EEEEEENS4_6LayoutISC_NS5_IJNSA_ILi0EEESS_SS_EEEEENS5_IJNS4_10UnderscoreESV_SV_EEEEENS4_13SM90_TMA_LOADENS4_14ComposedLayoutINS4_7SwizzleILi3ELi4ELi3EEENS4_18smem_ptr_flag_bitsILi32EEENSR_INS5_IJNSA_ILi8EEENSA_ILi32EEEEEENS5_IJS15_SB_EEEEEEEvNS4_8identityESY_S19_vS1A_EENS_8epilogue10collective6detail29Sm90TmaWarpSpecializedAdapterINS1D_15DefaultEpilogueISH_SI_SI_NS1C_6thread17LinearCombinationISH_Li1EffLNS1H_9ScaleType4KindE0ELNS_15FloatRoundStyleE2ESH_EENS1_15EpilogueDefaultEEEEEvvEEEEvNT_6ParamsE --------------------------
	.section	.nv.constant0._ZN7cutlass13device_kernelINS_4gemm6kernel13GemmUniversalIN4cute5tupleIJiiiiEEENS1_10collective13CollectiveMmaINS1_34MainloopSm90TmaGmmaWarpSpecializedILi3ENS5_IJNS4_1CILi1EEESB_SB_EEENS1_32KernelTmaWarpSpecializedPingpongEEENS5_IJNSA_ILi64EEESF_SF_EEENS_10tfloat32_tENS5_IJlSB_lEEESH_SI_NS4_8TiledMMAINS4_8MMA_AtomIJNS4_4SM904GMMA29MMA_64x64x8_F32TF32TF32_SS_TNILNSM_7ScaleInE1ELSO_1EEEEEENS4_6LayoutISC_NS5_IJNSA_ILi0EEESS_SS_EEEEENS5_IJNS4_10UnderscoreESV_SV_EEEEENS4_13SM90_TMA_LOADENS4_14ComposedLayoutINS4_7SwizzleILi3ELi4ELi3EEENS4_18smem_ptr_flag_bitsILi32EEENSR_INS5_IJNSA_ILi8EEENSA_ILi32EEEEEENS5_IJS15_SB_EEEEEEEvNS4_8identityESY_S19_vS1A_EENS_8epilogue10collective6detail29Sm90TmaWarpSpecializedAdapterINS1D_15DefaultEpilogueISH_SI_SI_NS1C_6thread17LinearCombinationISH_Li1EffLNS1H_9ScaleType4KindE0ELNS_15FloatRoundStyleE2ESH_EENS1_15EpilogueDefaultEEEEEvvEEEEvNT_6ParamsE,"a",@progbits
	.sectionflags	@""
	.align	4
.nv.constant0._ZN7cutlass13device_kernelINS_4gemm6kernel13GemmUniversalIN4cute5tupleIJiiiiEEENS1_10collective13CollectiveMmaINS1_34MainloopSm90TmaGmmaWarpSpecializedILi3ENS5_IJNS4_1CILi1EEESB_SB_EEENS1_32KernelTmaWarpSpecializedPingpongEEENS5_IJNSA_ILi64EEESF_SF_EEENS_10tfloat32_tENS5_IJlSB_lEEESH_SI_NS4_8TiledMMAINS4_8MMA_AtomIJNS4_4SM904GMMA29MMA_64x64x8_F32TF32TF32_SS_TNILNSM_7ScaleInE1ELSO_1EEEEEENS4_6LayoutISC_NS5_IJNSA_ILi0EEESS_SS_EEEEENS5_IJNS4_10UnderscoreESV_SV_EEEEENS4_13SM90_TMA_LOADENS4_14ComposedLayoutINS4_7SwizzleILi3ELi4ELi3EEENS4_18smem_ptr_flag_bitsILi32EEENSR_INS5_IJNSA_ILi8EEENSA_ILi32EEEEEENS5_IJS15_SB_EEEEEEEvNS4_8identityESY_S19_vS1A_EENS_8epilogue10collective6detail29Sm90TmaWarpSpecializedAdapterINS1D_15DefaultEpilogueISH_SI_SI_NS1C_6thread17LinearCombinationISH_Li1EffLNS1H_9ScaleType4KindE0ELNS_15FloatRoundStyleE2ESH_EENS1_15EpilogueDefaultEEEEEvvEEEEvNT_6ParamsE:
	.zero		1664


//--------------------- SYMBOLS --------------------------

	.type		.nv.reservedSmem.offset0,@object
	.size		.nv.reservedSmem.offset0,0x4
	.type		__assertfail,@function
